	.headerflags	@"EF_CUDA_TEXMODE_UNIFIED EF_CUDA_64BIT_ADDRESS EF_CUDA_ACCELERATORS EF_CUDA_SM90 EF_CUDA_VIRTUAL_SM(EF_CUDA_SM90)"
	.elftype	@"ET_EXEC"


//--------------------- .nv.info                  --------------------------
	.section	.nv.info,"",@"SHT_CUDA_INFO"
	.align	4


	//----- nvinfo : EIATTR_REGCOUNT
	.align		4
        /*0000*/ 	.byte	0x04, 0x2f
        /*0002*/ 	.short	(.L_1 - .L_0)
	.align		4
.L_0:
        /*0004*/ 	.word	index@(triton_poi_fused_cat_31)
        /*0008*/ 	.word	0x0000002c


	//----- nvinfo : EIATTR_MIN_STACK_SIZE
	.align		4
.L_1:
        /*000c*/ 	.byte	0x04, 0x12
        /*000e*/ 	.short	(.L_3 - .L_2)
	.align		4
.L_2:
        /*0010*/ 	.word	index@(triton_poi_fused_cat_31)
        /*0014*/ 	.word	0x00000000


	//----- nvinfo : EIATTR_FRAME_SIZE
	.align		4
.L_3:
        /*0018*/ 	.byte	0x04, 0x11
        /*001a*/ 	.short	(.L_5 - .L_4)
	.align		4
.L_4:
        /*001c*/ 	.word	index@(triton_poi_fused_cat_31)
        /*0020*/ 	.word	0x00000000


	//----- nvinfo : EIATTR_MIN_STACK_SIZE
	.align		4
.L_5:
        /*0024*/ 	.byte	0x04, 0x12
        /*0026*/ 	.short	(.L_7 - .L_6)
	.align		4
.L_6:
        /*0028*/ 	.word	index@(triton_poi_fused_cat_31)
        /*002c*/ 	.word	0x00000000
.L_7:


//--------------------- .nv.info.triton_poi_fused_cat_31 --------------------------
	.section	.nv.info.triton_poi_fused_cat_31,"",@"SHT_CUDA_INFO"
	.sectionflags	@""
	.align	4


	//----- nvinfo : EIATTR_CUDA_API_VERSION
	.align		4
        /*0000*/ 	.byte	0x04, 0x37
        /*0002*/ 	.short	(.L_9 - .L_8)
.L_8:
        /*0004*/ 	.word	0x0000007c


	//----- nvinfo : EIATTR_KPARAM_INFO
	.align		4
.L_9:
        /*0008*/ 	.byte	0x04, 0x17
        /*000a*/ 	.short	(.L_11 - .L_10)
.L_10:
        /*000c*/ 	.word	0x00000000
        /*0010*/ 	.short	0x0009
        /*0012*/ 	.short	0x0048
        /*0014*/ 	.byte	0x00, 0xf0, 0x11, 0x00


	//----- nvinfo : EIATTR_KPARAM_INFO
	.align		4
.L_11:
        /*0018*/ 	.byte	0x04, 0x17
        /*001a*/ 	.short	(.L_13 - .L_12)
.L_12:
        /*001c*/ 	.word	0x00000000
        /*0020*/ 	.short	0x0008
        /*0022*/ 	.short	0x0040
        /*0024*/ 	.byte	0x00, 0xf4, 0x21, 0x00


	//----- nvinfo : EIATTR_KPARAM_INFO
	.align		4
.L_13:
        /*0028*/ 	.byte	0x04, 0x17
        /*002a*/ 	.short	(.L_15 - .L_14)
.L_14:
        /*002c*/ 	.word	0x00000000
        /*0030*/ 	.short	0x0007
        /*0032*/ 	.short	0x0038
        /*0034*/ 	.byte	0x00, 0xf4, 0x21, 0x00


	//----- nvinfo : EIATTR_KPARAM_INFO
	.align		4
.L_15:
        /*0038*/ 	.byte	0x04, 0x17
        /*003a*/ 	.short	(.L_17 - .L_16)
.L_16:
        /*003c*/ 	.word	0x00000000
        /*0040*/ 	.short	0x0006
        /*0042*/ 	.short	0x0030
        /*0044*/ 	.byte	0x00, 0xf4, 0x21, 0x00


	//----- nvinfo : EIATTR_KPARAM_INFO
	.align		4
.L_17:
        /*0048*/ 	.byte	0x04, 0x17
        /*004a*/ 	.short	(.L_19 - .L_18)
.L_18:
        /*004c*/ 	.word	0x00000000
        /*0050*/ 	.short	0x0005
        /*0052*/ 	.short	0x0028
        /*0054*/ 	.byte	0x00, 0xf4, 0x21, 0x00


	//----- nvinfo : EIATTR_KPARAM_INFO
	.align		4
.L_19:
        /*0058*/ 	.byte	0x04, 0x17
        /*005a*/ 	.short	(.L_21 - .L_20)
.L_20:
        /*005c*/ 	.word	0x00000000
        /*0060*/ 	.short	0x0004
        /*0062*/ 	.short	0x0020
        /*0064*/ 	.byte	0x00, 0xf4, 0x21, 0x00


	//----- nvinfo : EIATTR_KPARAM_INFO
	.align		4
.L_21:
        /*0068*/ 	.byte	0x04, 0x17
        /*006a*/ 	.short	(.L_23 - .L_22)
.L_22:
        /*006c*/ 	.word	0x00000000
        /*0070*/ 	.short	0x0003
        /*0072*/ 	.short	0x0018
        /*0074*/ 	.byte	0x00, 0xf4, 0x21, 0x00


	//----- nvinfo : EIATTR_KPARAM_INFO
	.align		4
.L_23:
        /*0078*/ 	.byte	0x04, 0x17
        /*007a*/ 	.short	(.L_25 - .L_24)
.L_24:
        /*007c*/ 	.word	0x00000000
        /*0080*/ 	.short	0x0002
        /*0082*/ 	.short	0x0010
        /*0084*/ 	.byte	0x00, 0xf4, 0x21, 0x00


	//----- nvinfo : EIATTR_KPARAM_INFO
	.align		4
.L_25:
        /*0088*/ 	.byte	0x04, 0x17
        /*008a*/ 	.short	(.L_27 - .L_26)
.L_26:
        /*008c*/ 	.word	0x00000000
        /*0090*/ 	.short	0x0001
        /*0092*/ 	.short	0x0008
        /*0094*/ 	.byte	0x00, 0xf4, 0x21, 0x00


	//----- nvinfo : EIATTR_KPARAM_INFO
	.align		4
.L_27:
        /*0098*/ 	.byte	0x04, 0x17
        /*009a*/ 	.short	(.L_29 - .L_28)
.L_28:
        /*009c*/ 	.word	0x00000000
        /*00a0*/ 	.short	0x0000
        /*00a2*/ 	.short	0x0000
        /*00a4*/ 	.byte	0x00, 0xf4, 0x21, 0x00


	//----- nvinfo : EIATTR_SPARSE_MMA_MASK
	.align		4
.L_29:
        /*00a8*/ 	.byte	0x03, 0x50
        /*00aa*/ 	.short	0x0000


	//----- nvinfo : EIATTR_MAXREG_COUNT
	.align		4
        /*00ac*/ 	.byte	0x03, 0x1b
        /*00ae*/ 	.short	0x00ff


	//----- nvinfo : EIATTR_EXIT_INSTR_OFFSETS
	.align		4
        /*00b0*/ 	.byte	0x04, 0x1c
        /*00b2*/ 	.short	(.L_31 - .L_30)


	//   ....[0]....
.L_30:
        /*00b4*/ 	.word	0x00001de0


	//----- nvinfo : EIATTR_REQNTID
	.align		4
.L_31:
        /*00b8*/ 	.byte	0x04, 0x10
        /*00ba*/ 	.short	(.L_33 - .L_32)
.L_32:
        /*00bc*/ 	.word	0x00000080
        /*00c0*/ 	.word	0x00000001
        /*00c4*/ 	.word	0x00000001


	//----- nvinfo : EIATTR_CBANK_PARAM_SIZE
	.align		4
.L_33:
        /*00c8*/ 	.byte	0x03, 0x19
        /*00ca*/ 	.short	0x004c


	//----- nvinfo : EIATTR_PARAM_CBANK
	.align		4
        /*00cc*/ 	.byte	0x04, 0x0a
        /*00ce*/ 	.short	(.L_35 - .L_34)
	.align		4
.L_34:
        /*00d0*/ 	.word	index@(.nv.constant0.triton_poi_fused_cat_31)
        /*00d4*/ 	.short	0x0210
        /*00d6*/ 	.short	0x004c


	//----- nvinfo : EIATTR_SW_WAR
	.align		4
.L_35:
        /*00d8*/ 	.byte	0x04, 0x36
        /*00da*/ 	.short	(.L_37 - .L_36)
.L_36:
        /*00dc*/ 	.word	0x00000008
.L_37:


//--------------------- .nv.callgraph             --------------------------
	.section	.nv.callgraph,"",@"SHT_CUDA_CALLGRAPH"
	.align	4
	.sectionentsize	8
	.align		4
        /*0000*/ 	.word	0x00000000
	.align		4
        /*0004*/ 	.word	0xffffffff
	.align		4
        /*0008*/ 	.word	0x00000000
	.align		4
        /*000c*/ 	.word	0xfffffffe
	.align		4
        /*0010*/ 	.word	0x00000000
	.align		4
        /*0014*/ 	.word	0xfffffffd
	.align		4
        /*0018*/ 	.word	0x00000000
	.align		4
        /*001c*/ 	.word	0xfffffffc


//--------------------- .text.triton_poi_fused_cat_31 --------------------------
	.section	.text.triton_poi_fused_cat_31,"ax",@progbits
	.align	128
        .global         triton_poi_fused_cat_31
        .type           triton_poi_fused_cat_31,@function
        .size           triton_poi_fused_cat_31,(.L_x_1 - triton_poi_fused_cat_31)
        .other          triton_poi_fused_cat_31,@"STO_CUDA_ENTRY STV_DEFAULT"
triton_poi_fused_cat_31:
.text.triton_poi_fused_cat_31:
[----:B------:R-:W-:Y:S01]  /*0000*/  LDC R1, c[0x0][0x28] ;  /* 0x00000a00ff017b82 */ /* 0x000fe20000000800 */
[----:B------:R-:W1:Y:S07]  /*0010*/  S2R R0, SR_TID.X ;  /* 0x0000000000007919 */ /* 0x000e6e0000002100 */
[----:B------:R-:W2:Y:S01]  /*0020*/  LDC.64 R16, c[0x0][0x218] ;  /* 0x00008600ff107b82 */ /* 0x000ea20000000a00 */
[----:B------:R-:W-:Y:S01]  /*0030*/  CS2R R28, SRZ ;  /* 0x00000000001c7805 */ /* 0x000fe2000001ff00 */
[----:B------:R-:W-:Y:S01]  /*0040*/  ULDC.64 UR4, c[0x0][0x208] ;  /* 0x0000820000047ab9 */ /* 0x000fe20000000a00 */
[----:B------:R-:W3:Y:S05]  /*0050*/  S2R R19, SR_CTAID.X ;  /* 0x0000000000137919 */ /* 0x000eea0000002500 */
[----:B------:R-:W4:Y:S01]  /*0060*/  LDC.64 R6, c[0x0][0x220] ;  /* 0x00008800ff067b82 */ /* 0x000f220000000a00 */
[----:B------:R-:W-:-:S02]  /*0070*/  CS2R R10, SRZ ;  /* 0x00000000000a7805 */ /* 0x000fc4000001ff00 */
[----:B------:R-:W-:Y:S02]  /*0080*/  CS2R R30, SRZ ;  /* 0x00000000001e7805 */ /* 0x000fe4000001ff00 */
[----:B------:R-:W-:Y:S02]  /*0090*/  CS2R R20, SRZ ;  /* 0x0000000000147805 */ /* 0x000fe4000001ff00 */
[----:B------:R-:W-:Y:S01]  /*00a0*/  CS2R R22, SRZ ;  /* 0x0000000000167805 */ /* 0x000fe2000001ff00 */
[----:B------:R-:W-:Y:S01]  /*00b0*/  ULDC.64 UR6, c[0x0][0x228] ;  /* 0x00008a0000067ab9 */ /* 0x000fe20000000a00 */
[----:B-1----:R-:W-:-:S05]  /*00c0*/  IMAD.SHL.U32 R0, R0, 0x4, RZ ;  /* 0x0000000400007824 */ /* 0x002fca00078e00ff */
[----:B------:R-:W-:-:S05]  /*00d0*/  LOP3.LUT R0, R0, 0x1fc, RZ, 0xc0, !PT ;  /* 0x000001fc00007812 */ /* 0x000fca00078ec0ff */
[----:B---3--:R-:W-:-:S05]  /*00e0*/  IMAD R3, R19, 0x400, R0 ;  /* 0x0000040013037824 */ /* 0x008fca00078e0200 */
[----:B------:R-:W-:-:S04]  /*00f0*/  SHF.R.S32.HI R0, RZ, 0x1f, R3 ;  /* 0x0000001fff007819 */ /* 0x000fc80000011403 */
[CC--:B------:R-:W-:Y:S02]  /*0100*/  LEA.HI R2, R0.reuse, R3.reuse, RZ, 0xc ;  /* 0x0000000300027211 */ /* 0x0c0fe400078f60ff */
[----:B------:R-:W-:Y:S02]  /*0110*/  LEA.HI R0, R0, R3, RZ, 0x6 ;  /* 0x0000000300007211 */ /* 0x000fe400078f30ff */
[----:B------:R-:W-:Y:S01]  /*0120*/  SHF.R.S32.HI R2, RZ, 0xc, R2 ;  /* 0x0000000cff027819 */ /* 0x000fe20000011402 */
[----:B------:R-:W-:Y:S01]  /*0130*/  VIADD R24, R3, 0x200 ;  /* 0x0000020003187836 */ /* 0x000fe20000000000 */
[----:B------:R-:W-:-:S03]  /*0140*/  LOP3.LUT R32, R0, 0xffffffc0, RZ, 0xc0, !PT ;  /* 0xffffffc000207812 */ /* 0x000fc600078ec0ff */
[----:B------:R-:W-:Y:S01]  /*0150*/  IMAD.HI R4, R2, 0x2aaaaaab, RZ ;  /* 0x2aaaaaab02047827 */ /* 0x000fe200078e02ff */
[----:B------:R-:W-:-:S03]  /*0160*/  SHF.R.S32.HI R15, RZ, 0x1f, R24 ;  /* 0x0000001fff0f7819 */ /* 0x000fc60000011418 */
[----:B------:R-:W-:Y:S01]  /*0170*/  IMAD.IADD R32, R3, 0x1, -R32 ;  /* 0x0000000103207824 */ /* 0x000fe200078e0a20 */
[----:B------:R-:W-:-:S04]  /*0180*/  SHF.R.U32.HI R5, RZ, 0x1f, R4 ;  /* 0x0000001fff057819 */ /* 0x000fc80000011604 */
[----:B------:R-:W-:Y:S02]  /*0190*/  LEA.HI R5, R4, R5, RZ, 0x1e ;  /* 0x0000000504057211 */ /* 0x000fe400078ff0ff */
[----:B------:R-:W-:-:S03]  /*01a0*/  SHF.R.S32.HI R4, RZ, 0x6, R0 ;  /* 0x00000006ff047819 */ /* 0x000fc60000011400 */
[----:B------:R-:W-:Y:S01]  /*01b0*/  IMAD R5, R5, -0x18, R2 ;  /* 0xffffffe805057824 */ /* 0x000fe200078e0202 */
[----:B------:R-:W-:-:S04]  /*01c0*/  LEA.HI R2, R4, R4, RZ, 0x6 ;  /* 0x0000000404027211 */ /* 0x000fc800078f30ff */
[----:B------:R-:W-:Y:S02]  /*01d0*/  LOP3.LUT R9, R2, 0xffffffc0, RZ, 0xc0, !PT ;  /* 0xffffffc002097812 */ /* 0x000fe400078ec0ff */
[----:B------:R-:W-:-:S03]  /*01e0*/  ISETP.GE.AND P0, PT, R5, 0xc, PT ;  /* 0x0000000c0500780c */ /* 0x000fc60003f06270 */
[----:B------:R-:W-:-:S04]  /*01f0*/  IMAD.IADD R2, R4, 0x1, -R9 ;  /* 0x0000000104027824 */ /* 0x000fc800078e0a09 */
[----:B--2---:R-:W-:-:S06]  /*0200*/  IMAD.WIDE R12, R2, 0x8, R16 ;  /* 0x00000008020c7825 */ /* 0x004fcc00078e0210 */
[----:B------:R1:W2:Y:S01]  /*0210*/  @!P0 LDG.E.EL.64 R28, desc[UR4][R12.64] ;  /* 0x000000040c1c8981 */ /* 0x0002a2000c2e1b00 */
[----:B------:R-:W-:Y:S02]  /*0220*/  LEA.HI R15, R15, R24, RZ, 0xc ;  /* 0x000000180f0f7211 */ /* 0x000fe400078f60ff */
[----:B------:R-:W-:Y:S01]  /*0230*/  CS2R R8, SRZ ;  /* 0x0000000000087805 */ /* 0x000fe2000001ff00 */
[----:B----4-:R-:W-:Y:S01]  /*0240*/  IMAD.WIDE R34, R32, 0x8, R6 ;  /* 0x0000000820227825 */ /* 0x010fe200078e0206 */
[----:B------:R-:W-:Y:S02]  /*0250*/  SHF.R.S32.HI R0, RZ, 0xc, R15 ;  /* 0x0000000cff007819 */ /* 0x000fe4000001140f */
[----:B------:R-:W-:Y:S02]  /*0260*/  SHF.R.S32.HI R14, RZ, 0x15, R19 ;  /* 0x00000015ff0e7819 */ /* 0x000fe40000011413 */
[----:B------:R-:W3:Y:S01]  /*0270*/  @!P0 LDG.E.EL.128 R8, desc[UR4][R34.64] ;  /* 0x0000000422088981 */ /* 0x000ee2000c2e1d00 */
[----:B------:R-:W-:-:S02]  /*0280*/  VIADD R27, R3, 0x2 ;  /* 0x00000002031b7836 */ /* 0x000fc40000000000 */
[----:B------:R-:W-:Y:S01]  /*0290*/  IMAD.HI R4, R0, 0x2aaaaaab, RZ ;  /* 0x2aaaaaab00047827 */ /* 0x000fe200078e02ff */
[----:B------:R-:W-:-:S04]  /*02a0*/  SGXT R14, R14, 0x1 ;  /* 0x000000010e0e781a */ /* 0x000fc80000000200 */
[C---:B-1----:R-:W-:Y:S02]  /*02b0*/  LEA.HI R12, R14.reuse, R27, RZ, 0x6 ;  /* 0x0000001b0e0c7211 */ /* 0x042fe400078f30ff */
[----:B------:R-:W-:Y:S02]  /*02c0*/  SHF.R.U32.HI R13, RZ, 0x1f, R4 ;  /* 0x0000001fff0d7819 */ /* 0x000fe40000011604 */
[----:B------:R-:W-:Y:S02]  /*02d0*/  LEA.HI R14, R14, R24, RZ, 0x6 ;  /* 0x000000180e0e7211 */ /* 0x000fe400078f30ff */
[----:B------:R-:W-:Y:S02]  /*02e0*/  LOP3.LUT R12, R12, 0xffffffc0, RZ, 0xc0, !PT ;  /* 0xffffffc00c0c7812 */ /* 0x000fe400078ec0ff */
[----:B------:R-:W-:Y:S02]  /*02f0*/  LEA.HI R19, R4, R13, RZ, 0x1e ;  /* 0x0000000d04137211 */ /* 0x000fe400078ff0ff */
[----:B------:R-:W-:Y:S01]  /*0300*/  SHF.R.S32.HI R4, RZ, 0x6, R14 ;  /* 0x00000006ff047819 */ /* 0x000fe2000001140e */
[----:B------:R-:W-:Y:S01]  /*0310*/  IMAD.IADD R27, R27, 0x1, -R12 ;  /* 0x000000011b1b7824 */ /* 0x000fe200078e0a0c */
[----:B------:R-:W-:Y:S01]  /*0320*/  CS2R R12, SRZ ;  /* 0x00000000000c7805 */ /* 0x000fe2000001ff00 */
[----:B------:R-:W-:Y:S01]  /*0330*/  IMAD R0, R19, -0x18, R0 ;  /* 0xffffffe813007824 */ /* 0x000fe200078e0200 */
[----:B------:R-:W-:-:S02]  /*0340*/  LEA.HI R18, R4, R4, RZ, 0x6 ;  /* 0x0000000404127211 */ /* 0x000fc400078f30ff */
[----:B------:R-:W-:Y:S01]  /*0350*/  CS2R R14, SRZ ;  /* 0x00000000000e7805 */ /* 0x000fe2000001ff00 */
[----:B------:R-:W-:Y:S01]  /*0360*/  IMAD.WIDE R6, R27, 0x8, R6 ;  /* 0x000000081b067825 */ /* 0x000fe200078e0206 */
[----:B------:R-:W-:Y:S02]  /*0370*/  LOP3.LUT R19, R18, 0xffffffc0, RZ, 0xc0, !PT ;  /* 0xffffffc012137812 */ /* 0x000fe400078ec0ff */
[----:B------:R-:W-:Y:S02]  /*0380*/  ISETP.GE.AND P1, PT, R0, 0xc, PT ;  /* 0x0000000c0000780c */ /* 0x000fe40003f26270 */
[----:B------:R-:W4:Y:S01]  /*0390*/  @!P0 LDG.E.EL.128 R12, desc[UR4][R6.64] ;  /* 0x00000004060c8981 */ /* 0x000f22000c2e1d00 */
[----:B------:R-:W-:-:S04]  /*03a0*/  IMAD.IADD R4, R4, 0x1, -R19 ;  /* 0x0000000104047824 */ /* 0x000fc800078e0a13 */
[----:B------:R-:W-:-:S06]  /*03b0*/  IMAD.WIDE R36, R4, 0x8, R16 ;  /* 0x0000000804247825 */ /* 0x000fcc00078e0210 */
[----:B------:R-:W5:Y:S01]  /*03c0*/  @!P1 LDG.E.EL.64 R30, desc[UR4][R36.64] ;  /* 0x00000004241e9981 */ /* 0x000f62000c2e1b00 */
[----:B------:R-:W-:Y:S02]  /*03d0*/  CS2R R16, SRZ ;  /* 0x0000000000107805 */ /* 0x000fe4000001ff00 */
[----:B------:R-:W-:Y:S01]  /*03e0*/  CS2R R18, SRZ ;  /* 0x0000000000127805 */ /* 0x000fe2000001ff00 */
[----:B------:R1:W5:Y:S05]  /*03f0*/  @!P1 LDG.E.EL.128 R20, desc[UR4][R6.64] ;  /* 0x0000000406149981 */ /* 0x00036a000c2e1d00 */
[----:B------:R2:W5:Y:S01]  /*0400*/  @!P1 LDG.E.EL.128 R16, desc[UR4][R34.64] ;  /* 0x0000000422109981 */ /* 0x000562000c2e1d00 */
[----:B-1----:R-:W-:Y:S01]  /*0410*/  IMAD.MOV.U32 R6, RZ, RZ, RZ ;  /* 0x000000ffff067224 */ /* 0x002fe200078e00ff */
[----:B--2---:R-:W-:-:S04]  /*0420*/  SEL R26, R29, RZ, !P0 ;  /* 0x000000ff1d1a7207 */ /* 0x004fc80004000000 */
[----:B------:R-:W-:Y:S02]  /*0430*/  SHF.R.U32.HI R25, RZ, 0x1a, R26 ;  /* 0x0000001aff197819 */ /* 0x000fe4000001161a */
[----:B------:R-:W-:Y:S02]  /*0440*/  SEL R28, R28, RZ, !P0 ;  /* 0x000000ff1c1c7207 */ /* 0x000fe40004000000 */
[----:B------:R-:W-:Y:S02]  /*0450*/  LOP3.LUT R25, R25, 0x20, RZ, 0xc0, !PT ;  /* 0x0000002019197812 */ /* 0x000fe400078ec0ff */
[----:B---3--:R-:W-:Y:S02]  /*0460*/  SEL R9, R9, RZ, !P0 ;  /* 0x000000ff09097207 */ /* 0x008fe40004000000 */
[----:B------:R-:W-:Y:S02]  /*0470*/  IADD3 R28, P2, R25, R28, RZ ;  /* 0x0000001c191c7210 */ /* 0x000fe40007f5e0ff */
[----:B------:R-:W-:-:S02]  /*0480*/  SEL R8, R8, RZ, !P0 ;  /* 0x000000ff08087207 */ /* 0x000fc40004000000 */
[----:B0-----:R-:W-:Y:S01]  /*0490*/  SHF.R.U32.HI R34, RZ, 0x18, R9 ;  /* 0x00000018ff227819 */ /* 0x001fe20000011609 */
[----:B------:R-:W-:Y:S01]  /*04a0*/  IMAD.X R29, RZ, RZ, R26, P2 ;  /* 0x000000ffff1d7224 */ /* 0x000fe200010e061a */
[----:B------:R-:W-:Y:S01]  /*04b0*/  LEA R35, P2, R8, UR6, 0x2 ;  /* 0x0000000608237c11 */ /* 0x000fe2000f8410ff */
[----:B------:R-:W-:Y:S01]  /*04c0*/  IMAD.SHL.U32 R25, R28, 0x80, RZ ;  /* 0x000000801c197824 */ /* 0x000fe200078e00ff */
[----:B------:R-:W-:Y:S02]  /*04d0*/  LOP3.LUT R34, R34, 0x80, RZ, 0xc0, !PT ;  /* 0x0000008022227812 */ /* 0x000fe400078ec0ff */
[----:B------:R-:W-:Y:S01]  /*04e0*/  SHF.L.U64.HI R26, R28, 0x7, R29 ;  /* 0x000000071c1a7819 */ /* 0x000fe2000001021d */
[----:B------:R-:W-:Y:S01]  /*04f0*/  IMAD.HI R28, R3, 0x2aaaaaab, RZ ;  /* 0x2aaaaaab031c7827 */ /* 0x000fe200078e02ff */
[----:B------:R-:W-:Y:S02]  /*0500*/  LEA.HI.X R9, R8, UR7, R9, 0x2, P2 ;  /* 0x0000000708097c11 */ /* 0x000fe400090f1409 */
[----:B------:R-:W-:-:S02]  /*0510*/  IADD3 R34, P2, P3, R25, R35, R34 ;  /* 0x0000002319227210 */ /* 0x000fc40007b5e022 */
[----:B------:R-:W-:Y:S02]  /*0520*/  SHF.R.U32.HI R7, RZ, 0x1f, R28 ;  /* 0x0000001fff077819 */ /* 0x000fe4000001161c */
[----:B------:R-:W-:Y:S01]  /*0530*/  IADD3.X R35, R26, R9, RZ, P2, P3 ;  /* 0x000000091a237210 */ /* 0x000fe200017e64ff */
[----:B------:R-:W-:Y:S01]  /*0540*/  IMAD.SHL.U32 R9, R5, 0x400, RZ ;  /* 0x0000040005097824 */ /* 0x000fe200078e00ff */
[----:B------:R-:W-:Y:S02]  /*0550*/  LEA.HI.SX32 R28, R28, R7, 0x12 ;  /* 0x000000071c1c7211 */ /* 0x000fe400078f92ff */
[----:B------:R-:W-:Y:S01]  /*0560*/  SEL R29, R10, RZ, !P0 ;  /* 0x000000ff0a1d7207 */ /* 0x000fe20004000000 */
[----:B------:R-:W-:Y:S01]  /*0570*/  IMAD.WIDE R34, R9, 0x4, R34 ;  /* 0x0000000409227825 */ /* 0x000fe200078e0222 */
[----:B------:R-:W-:Y:S02]  /*0580*/  SEL R8, R11, RZ, !P0 ;  /* 0x000000ff0b087207 */ /* 0x000fe40004000000 */
[----:B------:R-:W-:Y:S01]  /*0590*/  LEA R37, P2, R29, UR6, 0x2 ;  /* 0x000000061d257c11 */ /* 0x000fe2000f8410ff */
[----:B------:R-:W-:Y:S01]  /*05a0*/  IMAD R7, R28, 0x3000, RZ ;  /* 0x000030001c077824 */ /* 0x000fe200078e02ff */
[----:B----4-:R-:W-:-:S02]  /*05b0*/  SEL R12, R12, RZ, !P0 ;  /* 0x000000ff0c0c7207 */ /* 0x010fc40004000000 */
[----:B------:R-:W-:Y:S01]  /*05c0*/  SHF.R.U32.HI R36, RZ, 0x18, R8 ;  /* 0x00000018ff247819 */ /* 0x000fe20000011608 */
[----:B------:R-:W-:Y:S01]  /*05d0*/  IMAD.WIDE R10, R7, 0x4, R34 ;  /* 0x00000004070a7825 */ /* 0x000fe200078e0222 */
[----:B------:R-:W-:Y:S02]  /*05e0*/  LEA.HI.X R29, R29, UR7, R8, 0x2, P2 ;  /* 0x000000071d1d7c11 */ /* 0x000fe400090f1408 */
[----:B------:R-:W-:Y:S02]  /*05f0*/  SEL R13, R13, RZ, !P0 ;  /* 0x000000ff0d0d7207 */ /* 0x000fe40004000000 */
[----:B------:R-:W-:Y:S01]  /*0600*/  SEL R8, R14, RZ, !P0 ;  /* 0x000000ff0e087207 */ /* 0x000fe20004000000 */
[----:B------:R0:W2:Y:S01]  /*0610*/  @!P0 LDG.E.EL R6, desc[UR4][R10.64] ;  /* 0x000000040a068981 */ /* 0x0000a2000c2e1900 */
[----:B------:R-:W-:Y:S02]  /*0620*/  LEA R35, P2, R12, UR6, 0x2 ;  /* 0x000000060c237c11 */ /* 0x000fe4000f8410ff */
[----:B------:R-:W-:-:S02]  /*0630*/  SEL R33, R15, RZ, !P0 ;  /* 0x000000ff0f217207 */ /* 0x000fc40004000000 */
[----:B------:R-:W-:Y:S02]  /*0640*/  LOP3.LUT R36, R36, 0x80, RZ, 0xc0, !PT ;  /* 0x0000008024247812 */ /* 0x000fe400078ec0ff */
[----:B0-----:R-:W-:Y:S02]  /*0650*/  LEA.HI.X R11, R12, UR7, R13, 0x2, P2 ;  /* 0x000000070c0b7c11 */ /* 0x001fe400090f140d */
[C---:B------:R-:W-:Y:S02]  /*0660*/  LEA R10, P6, R8.reuse, UR6, 0x2 ;  /* 0x00000006080a7c11 */ /* 0x040fe4000f8c10ff */
[----:B-----5:R-:W-:Y:S02]  /*0670*/  SEL R12, R31, RZ, !P1 ;  /* 0x000000ff1f0c7207 */ /* 0x020fe40004800000 */
[----:B------:R-:W-:Y:S02]  /*0680*/  LEA.HI.X R15, R8, UR7, R33, 0x2, P6 ;  /* 0x00000007080f7c11 */ /* 0x000fe4000b0f1421 */
[----:B------:R-:W-:-:S02]  /*0690*/  SHF.R.U32.HI R34, RZ, 0x18, R13 ;  /* 0x00000018ff227819 */ /* 0x000fc4000001160d */
[----:B------:R-:W-:Y:S02]  /*06a0*/  SHF.R.U32.HI R8, RZ, 0x18, R33 ;  /* 0x00000018ff087819 */ /* 0x000fe40000011621 */
[----:B------:R-:W-:Y:S02]  /*06b0*/  SHF.R.U32.HI R14, RZ, 0x1a, R12 ;  /* 0x0000001aff0e7819 */ /* 0x000fe4000001160c */
[----:B------:R-:W-:Y:S02]  /*06c0*/  IADD3 R36, P4, P5, R25, R37, R36 ;  /* 0x0000002519247210 */ /* 0x000fe40007d9e024 */
[----:B------:R-:W-:Y:S02]  /*06d0*/  LOP3.LUT R34, R34, 0x80, RZ, 0xc0, !PT ;  /* 0x0000008022227812 */ /* 0x000fe400078ec0ff */
[----:B------:R-:W-:Y:S02]  /*06e0*/  SEL R13, R30, RZ, !P1 ;  /* 0x000000ff1e0d7207 */ /* 0x000fe40004800000 */
[----:B------:R-:W-:-:S02]  /*06f0*/  LOP3.LUT R8, R8, 0x80, RZ, 0xc0, !PT ;  /* 0x0000008008087812 */ /* 0x000fc400078ec0ff */
[----:B------:R-:W-:Y:S02]  /*0700*/  LOP3.LUT R14, R14, 0x20, RZ, 0xc0, !PT ;  /* 0x000000200e0e7812 */ /* 0x000fe400078ec0ff */
[----:B------:R-:W-:Y:S02]  /*0710*/  IADD3.X R37, R26, R29, RZ, P4, P5 ;  /* 0x0000001d1a257210 */ /* 0x000fe400027ea4ff */
[C---:B------:R-:W-:Y:S02]  /*0720*/  IADD3 R34, P3, P2, R25.reuse, R35, R34 ;  /* 0x0000002319227210 */ /* 0x040fe40007a7e022 */
[----:B------:R-:W-:Y:S02]  /*0730*/  IADD3 R10, P5, P6, R25, R10, R8 ;  /* 0x0000000a190a7210 */ /* 0x000fe40007ebe008 */
[----:B------:R-:W-:Y:S02]  /*0740*/  IADD3 R13, P4, R14, R13, RZ ;  /* 0x0000000d0e0d7210 */ /* 0x000fe40007f9e0ff */
[----:B------:R-:W-:-:S02]  /*0750*/  SEL R8, R17, RZ, !P1 ;  /* 0x000000ff11087207 */ /* 0x000fc40004800000 */
[C---:B------:R-:W-:Y:S01]  /*0760*/  IADD3.X R35, R26.reuse, R11, RZ, P3, P2 ;  /* 0x0000000b1a237210 */ /* 0x040fe20001fe44ff */
[----:B------:R-:W-:Y:S01]  /*0770*/  IMAD.X R12, RZ, RZ, R12, P4 ;  /* 0x000000ffff0c7224 */ /* 0x000fe200020e060c */
[----:B------:R-:W-:Y:S02]  /*0780*/  IADD3.X R11, R26, R15, RZ, P5, P6 ;  /* 0x0000000f1a0b7210 */ /* 0x000fe40002fec4ff */
[----:B------:R-:W-:Y:S02]  /*0790*/  SHF.R.U32.HI R14, RZ, 0x18, R8 ;  /* 0x00000018ff0e7819 */ /* 0x000fe40000011608 */
[----:B------:R-:W-:Y:S01]  /*07a0*/  SEL R17, R16, RZ, !P1 ;  /* 0x000000ff10117207 */ /* 0x000fe20004800000 */
[----:B------:R-:W-:Y:S01]  /*07b0*/  IMAD.WIDE R36, R9, 0x4, R36 ;  /* 0x0000000409247825 */ /* 0x000fe200078e0224 */
[----:B------:R-:W-:Y:S02]  /*07c0*/  LOP3.LUT R16, R14, 0x80, RZ, 0xc0, !PT ;  /* 0x000000800e107812 */ /* 0x000fe400078ec0ff */
[----:B------:R-:W-:Y:S01]  /*07d0*/  SHF.L.U64.HI R14, R13, 0x7, R12 ;  /* 0x000000070d0e7819 */ /* 0x000fe2000001020c */
[----:B------:R-:W-:-:S04]  /*07e0*/  IMAD.WIDE R34, R9, 0x4, R34 ;  /* 0x0000000409227825 */ /* 0x000fc800078e0222 */
[----:B------:R-:W-:Y:S01]  /*07f0*/  IMAD.WIDE R10, R9, 0x4, R10 ;  /* 0x00000004090a7825 */ /* 0x000fe200078e020a */
[----:B------:R-:W-:-:S03]  /*0800*/  LEA R9, P2, R17, UR6, 0x2 ;  /* 0x0000000611097c11 */ /* 0x000fc6000f8410ff */
[----:B------:R-:W-:Y:S02]  /*0810*/  IMAD.SHL.U32 R13, R13, 0x80, RZ ;  /* 0x000000800d0d7824 */ /* 0x000fe400078e00ff */
[----:B------:R-:W-:Y:S01]  /*0820*/  IMAD.HI R15, R24, 0x2aaaaaab, RZ ;  /* 0x2aaaaaab180f7827 */ /* 0x000fe200078e02ff */
[----:B------:R-:W-:Y:S02]  /*0830*/  LEA.HI.X R17, R17, UR7, R8, 0x2, P2 ;  /* 0x0000000711117c11 */ /* 0x000fe400090f1408 */
[----:B------:R-:W-:Y:S01]  /*0840*/  IADD3 R8, P2, P3, R13, R9, R16 ;  /* 0x000000090d087210 */ /* 0x000fe20007b5e010 */
[----:B------:R-:W-:Y:S01]  /*0850*/  IMAD.MOV.U32 R12, RZ, RZ, RZ ;  /* 0x000000ffff0c7224 */ /* 0x000fe200078e00ff */
[----:B------:R-:W-:Y:S01]  /*0860*/  SHF.R.U32.HI R16, RZ, 0x1f, R15 ;  /* 0x0000001fff107819 */ /* 0x000fe2000001160f */
[----:B------:R-:W-:Y:S01]  /*0870*/  IMAD.WIDE R36, R7, 0x4, R36 ;  /* 0x0000000407247825 */ /* 0x000fe200078e0224 */
[----:B------:R-:W-:Y:S02]  /*0880*/  IADD3.X R9, R14, R17, RZ, P2, P3 ;  /* 0x000000110e097210 */ /* 0x000fe400017e64ff */
[----:B------:R-:W-:Y:S01]  /*0890*/  LEA.HI.SX32 R15, R15, R16, 0x12 ;  /* 0x000000100f0f7211 */ /* 0x000fe200078f92ff */
[----:B------:R-:W-:Y:S01]  /*08a0*/  IMAD.SHL.U32 R31, R0, 0x400, RZ ;  /* 0x00000400001f7824 */ /* 0x000fe200078e00ff */
[----:B------:R0:W3:Y:S01]  /*08b0*/  @!P0 LDG.E.EL R12, desc[UR4][R36.64] ;  /* 0x00000004240c8981 */ /* 0x0000e2000c2e1900 */
[----:B------:R-:W-:-:S02]  /*08c0*/  SEL R38, R19, RZ, !P1 ;  /* 0x000000ff13267207 */ /* 0x000fc40004800000 */
[----:B------:R-:W-:Y:S01]  /*08d0*/  CS2R R16, SRZ ;  /* 0x0000000000107805 */ /* 0x000fe2000001ff00 */
[----:B------:R-:W-:Y:S01]  /*08e0*/  IMAD.WIDE R8, R31, 0x4, R8 ;  /* 0x000000041f087825 */ /* 0x000fe200078e0208 */
[----:B------:R-:W-:Y:S02]  /*08f0*/  SEL R19, R18, RZ, !P1 ;  /* 0x000000ff12137207 */ /* 0x000fe40004800000 */
[----:B------:R-:W-:Y:S01]  /*0900*/  SHF.R.U32.HI R18, RZ, 0x18, R38 ;  /* 0x00000018ff127819 */ /* 0x000fe20000011626 */
[----:B0-----:R-:W0:Y:S01]  /*0910*/  LDC.64 R36, c[0x0][0x230] ;  /* 0x00008c00ff247b82 */ /* 0x001e220000000a00 */
[----:B------:R-:W-:Y:S01]  /*0920*/  IMAD.WIDE R34, R7, 0x4, R34 ;  /* 0x0000000407227825 */ /* 0x000fe200078e0222 */
[----:B------:R-:W-:-:S03]  /*0930*/  LEA R30, P2, R19, UR6, 0x2 ;  /* 0x00000006131e7c11 */ /* 0x000fc6000f8410ff */
[----:B------:R-:W-:Y:S02]  /*0940*/  IMAD R29, R15, 0x3000, RZ ;  /* 0x000030000f1d7824 */ /* 0x000fe400078e02ff */
[----:B------:R-:W-:Y:S01]  /*0950*/  IMAD.WIDE R10, R7, 0x4, R10 ;  /* 0x00000004070a7825 */ /* 0x000fe200078e020a */
[----:B------:R-:W-:Y:S01]  /*0960*/  LOP3.LUT R18, R18, 0x80, RZ, 0xc0, !PT ;  /* 0x0000008012127812 */ /* 0x000fe200078ec0ff */
[----:B------:R1:W4:Y:S01]  /*0970*/  @!P0 LDG.E.EL R17, desc[UR4][R34.64] ;  /* 0x0000000422118981 */ /* 0x000322000c2e1900 */
[----:B------:R-:W-:Y:S01]  /*0980*/  SEL R20, R20, RZ, !P1 ;  /* 0x000000ff14147207 */ /* 0x000fe20004800000 */
[----:B------:R-:W-:Y:S02]  /*0990*/  IMAD.MOV.U32 R7, RZ, RZ, RZ ;  /* 0x000000ffff077224 */ /* 0x000fe400078e00ff */
[----:B------:R-:W-:Y:S01]  /*09a0*/  IMAD.WIDE R8, R29, 0x4, R8 ;  /* 0x000000041d087825 */ /* 0x000fe200078e0208 */
[----:B------:R-:W-:Y:S01]  /*09b0*/  SEL R21, R21, RZ, !P1 ;  /* 0x000000ff15157207 */ /* 0x000fe20004800000 */
[----:B------:R5:W2:Y:S01]  /*09c0*/  @!P0 LDG.E.EL R16, desc[UR4][R10.64] ;  /* 0x000000040a108981 */ /* 0x000aa2000c2e1900 */
[----:B------:R-:W-:-:S02]  /*09d0*/  LEA.HI.X R19, R19, UR7, R38, 0x2, P2 ;  /* 0x0000000713137c11 */ /* 0x000fc400090f1426 */
[----:B-1----:R-:W-:Y:S01]  /*09e0*/  SEL R35, R23, RZ, !P1 ;  /* 0x000000ff17237207 */ /* 0x002fe20004800000 */
[----:B------:R1:W2:Y:S01]  /*09f0*/  @!P1 LDG.E.EL R7, desc[UR4][R8.64] ;  /* 0x0000000408079981 */ /* 0x0002a2000c2e1900 */
[----:B------:R-:W-:Y:S02]  /*0a00*/  IADD3 R18, P2, P3, R13, R30, R18 ;  /* 0x0000001e0d127210 */ /* 0x000fe40007b5e012 */
[----:B------:R-:W-:Y:S02]  /*0a10*/  SEL R30, R22, RZ, !P1 ;  /* 0x000000ff161e7207 */ /* 0x000fe40004800000 */
[----:B-----5:R-:W-:Y:S02]  /*0a20*/  LEA R10, P4, R20, UR6, 0x2 ;  /* 0x00000006140a7c11 */ /* 0x020fe4000f8810ff */
[----:B------:R-:W-:Y:S02]  /*0a30*/  SHF.R.U32.HI R22, RZ, 0x18, R21 ;  /* 0x00000018ff167819 */ /* 0x000fe40000011615 */
[----:B-1----:R-:W-:-:S02]  /*0a40*/  SHF.R.U32.HI R8, RZ, 0x18, R35 ;  /* 0x00000018ff087819 */ /* 0x002fc40000011623 */
[----:B------:R-:W-:Y:S02]  /*0a50*/  LEA.HI.X R21, R20, UR7, R21, 0x2, P4 ;  /* 0x0000000714157c11 */ /* 0x000fe4000a0f1415 */
[----:B------:R-:W-:Y:S02]  /*0a60*/  LEA R20, P4, R30, UR6, 0x2 ;  /* 0x000000061e147c11 */ /* 0x000fe4000f8810ff */
[----:B------:R-:W-:Y:S02]  /*0a70*/  LOP3.LUT R22, R22, 0x80, RZ, 0xc0, !PT ;  /* 0x0000008016167812 */ /* 0x000fe400078ec0ff */
[----:B------:R-:W-:Y:S02]  /*0a80*/  LOP3.LUT R8, R8, 0x80, RZ, 0xc0, !PT ;  /* 0x0000008008087812 */ /* 0x000fe400078ec0ff */
[----:B------:R-:W-:Y:S02]  /*0a90*/  LEA.HI.X R35, R30, UR7, R35, 0x2, P4 ;  /* 0x000000071e237c11 */ /* 0x000fe4000a0f1423 */
[----:B------:R-:W-:-:S02]  /*0aa0*/  IADD3.X R19, R14, R19, RZ, P2, P3 ;  /* 0x000000130e137210 */ /* 0x000fc400017e64ff */
[C---:B------:R-:W-:Y:S02]  /*0ab0*/  IADD3 R22, P5, P4, R13.reuse, R10, R22 ;  /* 0x0000000a0d167210 */ /* 0x040fe40007cbe016 */
[----:B------:R-:W-:Y:S02]  /*0ac0*/  CS2R R10, SRZ ;  /* 0x00000000000a7805 */ /* 0x000fe4000001ff00 */
[----:B------:R-:W-:Y:S02]  /*0ad0*/  IADD3 R20, P2, P3, R13, R20, R8 ;  /* 0x000000140d147210 */ /* 0x000fe40007b5e008 */
[----:B------:R-:W-:Y:S01]  /*0ae0*/  CS2R R8, SRZ ;  /* 0x0000000000087805 */ /* 0x000fe2000001ff00 */
[----:B0-----:R-:W-:-:S05]  /*0af0*/  IMAD.WIDE R32, R32, 0x8, R36 ;  /* 0x0000000820207825 */ /* 0x001fca00078e0224 */
[----:B------:R-:W5:Y:S01]  /*0b00*/  @!P0 LDG.E.EL.128 R8, desc[UR4][R32.64] ;  /* 0x0000000420088981 */ /* 0x000f62000c2e1d00 */
[C---:B------:R-:W-:Y:S02]  /*0b10*/  IADD3.X R23, R14.reuse, R21, RZ, P5, P4 ;  /* 0x000000150e177210 */ /* 0x040fe40002fe84ff */
[----:B------:R-:W-:Y:S01]  /*0b20*/  IADD3.X R21, R14, R35, RZ, P2, P3 ;  /* 0x000000230e157210 */ /* 0x000fe200017e64ff */
[----:B------:R-:W-:-:S04]  /*0b30*/  IMAD.WIDE R18, R31, 0x4, R18 ;  /* 0x000000041f127825 */ /* 0x000fc800078e0212 */
[----:B------:R-:W-:-:S04]  /*0b40*/  IMAD.WIDE R22, R31, 0x4, R22 ;  /* 0x000000041f167825 */ /* 0x000fc800078e0216 */
[----:B------:R-:W-:-:S04]  /*0b50*/  IMAD.WIDE R30, R31, 0x4, R20 ;  /* 0x000000041f1e7825 */ /* 0x000fc800078e0214 */
[----:B------:R-:W-:Y:S02]  /*0b60*/  IMAD.MOV.U32 R20, RZ, RZ, RZ ;  /* 0x000000ffff147224 */ /* 0x000fe400078e00ff */
[----:B------:R-:W-:-:S04]  /*0b70*/  IMAD.WIDE R34, R29, 0x4, R18 ;  /* 0x000000041d227825 */ /* 0x000fc800078e0212 */
[C---:B------:R-:W-:Y:S01]  /*0b80*/  IMAD.WIDE R22, R29.reuse, 0x4, R22 ;  /* 0x000000041d167825 */ /* 0x040fe200078e0216 */
[----:B------:R0:W2:Y:S03]  /*0b90*/  @!P1 LDG.E.EL R20, desc[UR4][R34.64] ;  /* 0x0000000422149981 */ /* 0x0000a6000c2e1900 */
[----:B------:R-:W-:-:S04]  /*0ba0*/  IMAD.WIDE R30, R29, 0x4, R30 ;  /* 0x000000041d1e7825 */ /* 0x000fc800078e021e */
[C---:B------:R-:W-:Y:S02]  /*0bb0*/  IMAD R21, R28.reuse, -0x18000, R3 ;  /* 0xfffe80001c157824 */ /* 0x040fe400078e0203 */
[----:B------:R-:W-:Y:S02]  /*0bc0*/  IMAD R28, R28, 0xc000, RZ ;  /* 0x0000c0001c1c7824 */ /* 0x000fe400078e02ff */
[----:B0-----:R-:W-:Y:S02]  /*0bd0*/  IMAD R34, R15, 0xc000, RZ ;  /* 0x0000c0000f227824 */ /* 0x001fe400078e02ff */
[----:B------:R-:W-:Y:S01]  /*0be0*/  IMAD.IADD R21, R21, 0x1, R28 ;  /* 0x0000000115157824 */ /* 0x000fe200078e021c */
[----:B------:R-:W-:-:S06]  /*0bf0*/  CS2R R18, SRZ ;  /* 0x0000000000127805 */ /* 0x000fcc000001ff00 */
[----:B------:R0:W2:Y:S04]  /*0c00*/  @!P1 LDG.E.EL R19, desc[UR4][R22.64] ;  /* 0x0000000416139981 */ /* 0x0000a8000c2e1900 */
[----:B------:R1:W2:Y:S01]  /*0c10*/  @!P1 LDG.E.EL R18, desc[UR4][R30.64] ;  /* 0x000000041e129981 */ /* 0x0002a2000c2e1900 */
[----:B0-----:R-:W-:-:S04]  /*0c20*/  IMAD.HI R23, R3, 0x2aaaaaab, RZ ;  /* 0x2aaaaaab03177827 */ /* 0x001fc800078e02ff */
[----:B------:R-:W-:Y:S01]  /*0c30*/  IMAD.WIDE R36, R27, 0x8, R36 ;  /* 0x000000081b247825 */ /* 0x000fe200078e0224 */
[----:B-----5:R-:W-:Y:S02]  /*0c40*/  SEL R29, R8, RZ, !P0 ;  /* 0x000000ff081d7207 */ /* 0x020fe40004000000 */
[----:B------:R-:W-:Y:S01]  /*0c50*/  SEL R38, R9, RZ, !P0 ;  /* 0x000000ff09267207 */ /* 0x000fe20004000000 */
[----:B------:R-:W-:Y:S01]  /*0c60*/  IMAD R9, R15, -0x18000, R24 ;  /* 0xfffe80000f097824 */ /* 0x000fe200078e0218 */
[----:B------:R-:W-:-:S03]  /*0c70*/  LEA R8, P2, R29, UR6, 0x2 ;  /* 0x000000061d087c11 */ /* 0x000fc6000f8410ff */
[----:B------:R-:W-:Y:S01]  /*0c80*/  IMAD.IADD R15, R9, 0x1, R34 ;  /* 0x00000001090f7824 */ /* 0x000fe200078e0222 */
[--C-:B------:R-:W-:Y:S02]  /*0c90*/  LEA.HI.X R9, R29, UR7, R38.reuse, 0x2, P2 ;  /* 0x000000071d097c11 */ /* 0x100fe400090f1426 */
[----:B------:R-:W1:Y:S01]  /*0ca0*/  LDC.64 R28, c[0x0][0x210] ;  /* 0x00008400ff1c7b82 */ /* 0x000e620000000a00 */
[----:B------:R-:W-:Y:S02]  /*0cb0*/  SHF.R.U32.HI R22, RZ, 0x18, R38 ;  /* 0x00000018ff167819 */ /* 0x000fe40000011626 */
[----:B------:R-:W-:Y:S02]  /*0cc0*/  SEL R34, R11, RZ, !P0 ;  /* 0x000000ff0b227207 */ /* 0x000fe40004000000 */
[----:B------:R-:W-:-:S04]  /*0cd0*/  LOP3.LUT R22, R22, 0x80, RZ, 0xc0, !PT ;  /* 0x0000008016167812 */ /* 0x000fc800078ec0ff */
[----:B------:R-:W-:Y:S02]  /*0ce0*/  IADD3 R8, P2, P3, R25, R8, R22 ;  /* 0x0000000819087210 */ /* 0x000fe40007b5e016 */
[----:B------:R-:W-:Y:S02]  /*0cf0*/  SHF.R.U32.HI R22, RZ, 0x1f, R23 ;  /* 0x0000001fff167819 */ /* 0x000fe40000011617 */
[----:B------:R-:W-:Y:S02]  /*0d00*/  IADD3.X R9, R26, R9, RZ, P2, P3 ;  /* 0x000000091a097210 */ /* 0x000fe400017e64ff */
[----:B------:R-:W-:Y:S01]  /*0d10*/  LEA.HI.SX32 R22, R23, R22, 0x12 ;  /* 0x0000001617167211 */ /* 0x000fe200078f92ff */
[----:B-1----:R-:W-:Y:S01]  /*0d20*/  IMAD.WIDE R30, R21, 0x4, R28 ;  /* 0x00000004151e7825 */ /* 0x002fe200078e021c */
[----:B------:R-:W-:Y:S02]  /*0d30*/  SEL R21, R10, RZ, !P0 ;  /* 0x000000ff0a157207 */ /* 0x000fe40004000000 */
[----:B------:R-:W-:-:S02]  /*0d40*/  SHF.R.U32.HI R10, RZ, 0x18, R34 ;  /* 0x00000018ff0a7819 */ /* 0x000fc40000011622 */
[----:B------:R-:W-:Y:S02]  /*0d50*/  LEA R11, P2, R21, UR6, 0x2 ;  /* 0x00000006150b7c11 */ /* 0x000fe4000f8410ff */
[----:B------:R-:W-:Y:S01]  /*0d60*/  LOP3.LUT R10, R10, 0x80, RZ, 0xc0, !PT ;  /* 0x000000800a0a7812 */ /* 0x000fe200078ec0ff */
[----:B------:R-:W-:Y:S01]  /*0d70*/  IMAD.SHL.U32 R23, R5, 0x400, RZ ;  /* 0x0000040005177824 */ /* 0x000fe200078e00ff */
[----:B------:R-:W-:Y:S02]  /*0d80*/  LEA.HI.X R21, R21, UR7, R34, 0x2, P2 ;  /* 0x0000000715157c11 */ /* 0x000fe400090f1422 */
[----:B------:R-:W-:Y:S01]  /*0d90*/  IADD3 R10, P2, P3, R25, R11, R10 ;  /* 0x0000000b190a7210 */ /* 0x000fe20007b5e00a */
[----:B------:R-:W-:-:S03]  /*0da0*/  IMAD.WIDE R8, R23, 0x4, R8 ;  /* 0x0000000417087825 */ /* 0x000fc600078e0208 */
[----:B------:R-:W-:Y:S01]  /*0db0*/  IADD3.X R11, R26, R21, RZ, P2, P3 ;  /* 0x000000151a0b7210 */ /* 0x000fe200017e64ff */
[----:B------:R-:W-:Y:S02]  /*0dc0*/  IMAD R22, R22, 0x3000, RZ ;  /* 0x0000300016167824 */ /* 0x000fe400078e02ff */
[----:B------:R-:W-:-:S04]  /*0dd0*/  IMAD.WIDE R28, R15, 0x4, R28 ;  /* 0x000000040f1c7825 */ /* 0x000fc800078e021c */
[----:B------:R-:W-:Y:S02]  /*0de0*/  IMAD.MOV.U32 R15, RZ, RZ, RZ ;  /* 0x000000ffff0f7224 */ /* 0x000fe400078e00ff */
[----:B------:R-:W-:-:S04]  /*0df0*/  IMAD.WIDE R10, R23, 0x4, R10 ;  /* 0x00000004170a7825 */ /* 0x000fc800078e020a */
[----:B------:R-:W-:-:S04]  /*0e00*/  IMAD.WIDE R8, R22, 0x4, R8 ;  /* 0x0000000416087825 */ /* 0x000fc800078e0208 */
[----:B------:R-:W-:Y:S01]  /*0e10*/  IMAD.WIDE R34, R22, 0x4, R10 ;  /* 0x0000000416227825 */ /* 0x000fe200078e020a */
[----:B------:R0:W5:Y:S01]  /*0e20*/  @!P0 LDG.E.EL R15, desc[UR4][R8.64] ;  /* 0x00000004080f8981 */ /* 0x000162000c2e1900 */
[----:B------:R-:W-:Y:S02]  /*0e30*/  CS2R R10, SRZ ;  /* 0x00000000000a7805 */ /* 0x000fe4000001ff00 */
[----:B0-----:R-:W-:-:S06]  /*0e40*/  CS2R R8, SRZ ;  /* 0x0000000000087805 */ /* 0x001fcc000001ff00 */
[----:B------:R-:W2:Y:S01]  /*0e50*/  @!P0 LDG.E.EL.128 R8, desc[UR4][R36.64] ;  /* 0x0000000424088981 */ /* 0x000ea2000c2e1d00 */
[----:B------:R-:W-:-:S06]  /*0e60*/  IMAD.MOV.U32 R21, RZ, RZ, RZ ;  /* 0x000000ffff157224 */ /* 0x000fcc00078e00ff */
[----:B------:R0:W3:Y:S01]  /*0e70*/  @!P0 LDG.E.EL R21, desc[UR4][R34.64] ;  /* 0x0000000422158981 */ /* 0x0000e2000c2e1900 */
[----:B--2---:R-:W-:Y:S02]  /*0e80*/  SEL R27, R8, RZ, !P0 ;  /* 0x000000ff081b7207 */ /* 0x004fe40004000000 */
[----:B------:R-:W-:Y:S02]  /*0e90*/  SEL R38, R9, RZ, !P0 ;  /* 0x000000ff09267207 */ /* 0x000fe40004000000 */
[----:B------:R-:W-:-:S04]  /*0ea0*/  LEA R8, P2, R27, UR6, 0x2 ;  /* 0x000000061b087c11 */ /* 0x000fc8000f8410ff */
[--C-:B------:R-:W-:Y:S02]  /*0eb0*/  LEA.HI.X R9, R27, UR7, R38.reuse, 0x2, P2 ;  /* 0x000000071b097c11 */ /* 0x100fe400090f1426 */
[----:B------:R-:W-:-:S04]  /*0ec0*/  SHF.R.U32.HI R27, RZ, 0x18, R38 ;  /* 0x00000018ff1b7819 */ /* 0x000fc80000011626 */
[----:B------:R-:W-:-:S04]  /*0ed0*/  LOP3.LUT R27, R27, 0x80, RZ, 0xc0, !PT ;  /* 0x000000801b1b7812 */ /* 0x000fc800078ec0ff */
[----:B------:R-:W-:Y:S02]  /*0ee0*/  IADD3 R8, P2, P3, R25, R8, R27 ;  /* 0x0000000819087210 */ /* 0x000fe40007b5e01b */
[----:B------:R-:W-:Y:S02]  /*0ef0*/  SEL R27, R10, RZ, !P0 ;  /* 0x000000ff0a1b7207 */ /* 0x000fe40004000000 */
[----:B0-----:R-:W-:Y:S02]  /*0f00*/  SEL R34, R11, RZ, !P0 ;  /* 0x000000ff0b227207 */ /* 0x001fe40004000000 */
[----:B------:R-:W-:-:S04]  /*0f10*/  LEA R10, P4, R27, UR6, 0x2 ;  /* 0x000000061b0a7c11 */ /* 0x000fc8000f8810ff */
[--C-:B------:R-:W-:Y:S02]  /*0f20*/  LEA.HI.X R11, R27, UR7, R34.reuse, 0x2, P4 ;  /* 0x000000071b0b7c11 */ /* 0x100fe4000a0f1422 */
[----:B------:R-:W-:Y:S02]  /*0f30*/  SHF.R.U32.HI R27, RZ, 0x18, R34 ;  /* 0x00000018ff1b7819 */ /* 0x000fe40000011622 */
[----:B------:R-:W-:Y:S02]  /*0f40*/  IADD3.X R9, R26, R9, RZ, P2, P3 ;  /* 0x000000091a097210 */ /* 0x000fe400017e64ff */
[----:B------:R-:W-:-:S04]  /*0f50*/  LOP3.LUT R27, R27, 0x80, RZ, 0xc0, !PT ;  /* 0x000000801b1b7812 */ /* 0x000fc800078ec0ff */
[----:B------:R-:W-:Y:S01]  /*0f60*/  IADD3 R10, P4, P5, R25, R10, R27 ;  /* 0x0000000a190a7210 */ /* 0x000fe20007d9e01b */
[----:B------:R-:W-:-:S03]  /*0f70*/  IMAD.WIDE R8, R23, 0x4, R8 ;  /* 0x0000000417087825 */ /* 0x000fc600078e0208 */
[----:B------:R-:W-:Y:S01]  /*0f80*/  IADD3.X R11, R26, R11, RZ, P4, P5 ;  /* 0x0000000b1a0b7210 */ /* 0x000fe200027ea4ff */
[----:B------:R-:W-:Y:S01]  /*0f90*/  IMAD.WIDE R34, R22, 0x4, R8 ;  /* 0x0000000416227825 */ /* 0x000fe200078e0208 */
[----:B------:R-:W-:-:S03]  /*0fa0*/  CS2R R8, SRZ ;  /* 0x0000000000087805 */ /* 0x000fc6000001ff00 */
[----:B------:R-:W-:Y:S01]  /*0fb0*/  IMAD.WIDE R38, R23, 0x4, R10 ;  /* 0x0000000417267825 */ /* 0x000fe200078e020a */
[----:B------:R-:W-:-:S06]  /*0fc0*/  CS2R R10, SRZ ;  /* 0x00000000000a7805 */ /* 0x000fcc000001ff00 */
[----:B------:R0:W2:Y:S01]  /*0fd0*/  @!P1 LDG.E.EL.128 R8, desc[UR4][R32.64] ;  /* 0x0000000420089981 */ /* 0x0000a2000c2e1d00 */
[----:B------:R-:W-:Y:S01]  /*0fe0*/  SHF.R.S32.HI R23, RZ, 0x1f, R24 ;  /* 0x0000001fff177819 */ /* 0x000fe20000011418 */
[----:B------:R-:W-:-:S03]  /*0ff0*/  IMAD.WIDE R38, R22, 0x4, R38 ;  /* 0x0000000416267825 */ /* 0x000fc600078e0226 */
[----:B------:R-:W-:-:S04]  /*1000*/  LEA.HI R23, R23, R24, RZ, 0xc ;  /* 0x0000001817177211 */ /* 0x000fc800078f60ff */
[----:B------:R-:W-:Y:S01]  /*1010*/  LOP3.LUT R22, R23, 0xfffff000, RZ, 0xc0, !PT ;  /* 0xfffff00017167812 */ /* 0x000fe200078ec0ff */
[----:B------:R-:W-:Y:S02]  /*1020*/  IMAD.MOV.U32 R26, RZ, RZ, RZ ;  /* 0x000000ffff1a7224 */ /* 0x000fe400078e00ff */
[----:B0-----:R-:W-:-:S04]  /*1030*/  IMAD.SHL.U32 R32, R0, 0x400, RZ ;  /* 0x0000040000207824 */ /* 0x001fc800078e00ff */
[----:B------:R0:W3:Y:S01]  /*1040*/  @!P0 LDG.E.EL R26, desc[UR4][R34.64] ;  /* 0x00000004221a8981 */ /* 0x0000e2000c2e1900 */
[----:B------:R-:W-:Y:S02]  /*1050*/  IMAD.MOV.U32 R25, RZ, RZ, RZ ;  /* 0x000000ffff197224 */ /* 0x000fe400078e00ff */
[----:B------:R-:W-:-:S04]  /*1060*/  IMAD.MOV.U32 R33, RZ, RZ, RZ ;  /* 0x000000ffff217224 */ /* 0x000fc800078e00ff */
[----:B------:R1:W3:Y:S01]  /*1070*/  @!P0 LDG.E.EL R25, desc[UR4][R38.64] ;  /* 0x0000000426198981 */ /* 0x0002e2000c2e1900 */
[----:B--2---:R-:W-:Y:S01]  /*1080*/  SEL R27, R9, RZ, !P1 ;  /* 0x000000ff091b7207 */ /* 0x004fe20004800000 */
[----:B------:R-:W-:Y:S01]  /*1090*/  VIADD R9, R3, 0x200 ;  /* 0x0000020003097836 */ /* 0x000fe20000000000 */
[----:B------:R-:W-:Y:S02]  /*10a0*/  SEL R8, R8, RZ, !P1 ;  /* 0x000000ff08087207 */ /* 0x000fe40004800000 */
[----:B------:R-:W-:Y:S01]  /*10b0*/  SHF.R.U32.HI R24, RZ, 0x18, R27 ;  /* 0x00000018ff187819 */ /* 0x000fe2000001161b */
[C---:B------:R-:W-:Y:S02]  /*10c0*/  IMAD.IADD R22, R9.reuse, 0x1, -R22 ;  /* 0x0000000109167824 */ /* 0x040fe400078e0a16 */
[----:B------:R-:W-:Y:S01]  /*10d0*/  IMAD.HI R23, R9, 0x2aaaaaab, RZ ;  /* 0x2aaaaaab09177827 */ /* 0x000fe200078e02ff */
[----:B------:R-:W-:Y:S02]  /*10e0*/  LEA R9, P2, R8, UR6, 0x2 ;  /* 0x0000000608097c11 */ /* 0x000fe4000f8410ff */
[----:B------:R-:W-:-:S02]  /*10f0*/  LOP3.LUT R24, R24, 0x80, RZ, 0xc0, !PT ;  /* 0x0000008018187812 */ /* 0x000fc400078ec0ff */
[----:B------:R-:W-:Y:S02]  /*1100*/  LEA.HI.X R27, R8, UR7, R27, 0x2, P2 ;  /* 0x00000007081b7c11 */ /* 0x000fe400090f141b */
[----:B------:R-:W-:Y:S02]  /*1110*/  IADD3 R8, P2, P3, R13, R9, R24 ;  /* 0x000000090d087210 */ /* 0x000fe40007b5e018 */
[----:B------:R-:W-:-:S04]  /*1120*/  SHF.R.U32.HI R24, RZ, 0x1f, R23 ;  /* 0x0000001fff187819 */ /* 0x000fc80000011617 */
[----:B------:R-:W-:Y:S02]  /*1130*/  LEA.HI.SX32 R23, R23, R24, 0x12 ;  /* 0x0000001817177211 */ /* 0x000fe400078f92ff */
[----:B------:R-:W-:Y:S02]  /*1140*/  SEL R24, R11, RZ, !P1 ;  /* 0x000000ff0b187207 */ /* 0x000fe40004800000 */
[----:B------:R-:W-:Y:S02]  /*1150*/  IADD3.X R9, R14, R27, RZ, P2, P3 ;  /* 0x0000001b0e097210 */ /* 0x000fe400017e64ff */
[----:B------:R-:W-:Y:S02]  /*1160*/  SEL R27, R10, RZ, !P1 ;  /* 0x000000ff0a1b7207 */ /* 0x000fe40004800000 */
[----:B------:R-:W-:Y:S02]  /*1170*/  SHF.R.U32.HI R10, RZ, 0x18, R24 ;  /* 0x00000018ff0a7819 */ /* 0x000fe40000011618 */
[----:B------:R-:W-:-:S02]  /*1180*/  LEA R11, P2, R27, UR6, 0x2 ;  /* 0x000000061b0b7c11 */ /* 0x000fc4000f8410ff */
[----:B------:R-:W-:Y:S02]  /*1190*/  LOP3.LUT R10, R10, 0x80, RZ, 0xc0, !PT ;  /* 0x000000800a0a7812 */ /* 0x000fe400078ec0ff */
[----:B------:R-:W-:Y:S02]  /*11a0*/  LEA.HI.X R27, R27, UR7, R24, 0x2, P2 ;  /* 0x000000071b1b7c11 */ /* 0x000fe400090f1418 */
[----:B------:R-:W-:Y:S01]  /*11b0*/  IADD3 R10, P2, P3, R13, R11, R10 ;  /* 0x0000000b0d0a7210 */ /* 0x000fe20007b5e00a */
[----:B------:R-:W-:-:S03]  /*11c0*/  IMAD.WIDE R8, R32, 0x4, R8 ;  /* 0x0000000420087825 */ /* 0x000fc600078e0208 */
[----:B------:R-:W-:Y:S01]  /*11d0*/  IADD3.X R11, R14, R27, RZ, P2, P3 ;  /* 0x0000001b0e0b7210 */ /* 0x000fe200017e64ff */
[----:B0-----:R-:W-:Y:S02]  /*11e0*/  IMAD R34, R23, 0x3000, RZ ;  /* 0x0000300017227824 */ /* 0x001fe400078e02ff */
[----:B------:R-:W-:-:S04]  /*11f0*/  IMAD.WIDE R10, R32, 0x4, R10 ;  /* 0x00000004200a7825 */ /* 0x000fc800078e020a */
[----:B------:R-:W-:-:S04]  /*1200*/  IMAD.WIDE R8, R34, 0x4, R8 ;  /* 0x0000000422087825 */ /* 0x000fc800078e0208 */
[----:B-1----:R-:W-:Y:S01]  /*1210*/  IMAD.WIDE R38, R34, 0x4, R10 ;  /* 0x0000000422267825 */ /* 0x002fe200078e020a */
[----:B------:R0:W2:Y:S01]  /*1220*/  @!P1 LDG.E.EL R33, desc[UR4][R8.64] ;  /* 0x0000000408219981 */ /* 0x0000a2000c2e1900 */
[----:B------:R-:W-:Y:S02]  /*1230*/  CS2R R10, SRZ ;  /* 0x00000000000a7805 */ /* 0x000fe4000001ff00 */
[----:B0-----:R-:W-:-:S06]  /*1240*/  CS2R R8, SRZ ;  /* 0x0000000000087805 */ /* 0x001fcc000001ff00 */
[----:B------:R-:W2:Y:S01]  /*1250*/  @!P1 LDG.E.EL.128 R8, desc[UR4][R36.64] ;  /* 0x0000000424089981 */ /* 0x000ea2000c2e1d00 */
[----:B------:R-:W-:-:S06]  /*1260*/  IMAD.MOV.U32 R24, RZ, RZ, RZ ;  /* 0x000000ffff187224 */ /* 0x000fcc00078e00ff */
[----:B------:R0:W3:Y:S02]  /*1270*/  @!P1 LDG.E.EL R24, desc[UR4][R38.64] ;  /* 0x0000000426189981 */ /* 0x0000e4000c2e1900 */
[----:B0-----:R-:W0:Y:S01]  /*1280*/  LDC.64 R38, c[0x0][0x238] ;  /* 0x00008e00ff267b82 */ /* 0x001e220000000a00 */
[----:B--2---:R-:W-:Y:S02]  /*1290*/  SEL R8, R8, RZ, !P1 ;  /* 0x000000ff08087207 */ /* 0x004fe40004800000 */
[----:B------:R-:W-:Y:S02]  /*12a0*/  SEL R35, R9, RZ, !P1 ;  /* 0x000000ff09237207 */ /* 0x000fe40004800000 */
[----:B------:R-:W-:-:S04]  /*12b0*/  LEA R27, P2, R8, UR6, 0x2 ;  /* 0x00000006081b7c11 */ /* 0x000fc8000f8410ff */
[--C-:B------:R-:W-:Y:S02]  /*12c0*/  LEA.HI.X R9, R8, UR7, R35.reuse, 0x2, P2 ;  /* 0x0000000708097c11 */ /* 0x100fe400090f1423 */
[----:B------:R-:W-:Y:S02]  /*12d0*/  SHF.R.U32.HI R8, RZ, 0x18, R35 ;  /* 0x00000018ff087819 */ /* 0x000fe40000011623 */
[----:B------:R-:W-:Y:S02]  /*12e0*/  SEL R11, R11, RZ, !P1 ;  /* 0x000000ff0b0b7207 */ /* 0x000fe40004800000 */
[----:B------:R-:W-:Y:S02]  /*12f0*/  LOP3.LUT R8, R8, 0x80, RZ, 0xc0, !PT ;  /* 0x0000008008087812 */ /* 0x000fe400078ec0ff */
[----:B------:R-:W-:Y:S02]  /*1300*/  SEL R36, R10, RZ, !P1 ;  /* 0x000000ff0a247207 */ /* 0x000fe40004800000 */
[----:B------:R-:W-:-:S02]  /*1310*/  IADD3 R8, P2, P3, R13, R27, R8 ;  /* 0x0000001b0d087210 */ /* 0x000fc40007b5e008 */
[----:B------:R-:W-:Y:S02]  /*1320*/  SHF.R.U32.HI R10, RZ, 0x18, R11 ;  /* 0x00000018ff0a7819 */ /* 0x000fe4000001160b */
[----:B------:R-:W-:Y:S02]  /*1330*/  IADD3.X R9, R14, R9, RZ, P2, P3 ;  /* 0x000000090e097210 */ /* 0x000fe400017e64ff */
[----:B------:R-:W-:Y:S02]  /*1340*/  LOP3.LUT R10, R10, 0x80, RZ, 0xc0, !PT ;  /* 0x000000800a0a7812 */ /* 0x000fe400078ec0ff */
[----:B------:R-:W-:Y:S01]  /*1350*/  LEA R35, P2, R36, UR6, 0x2 ;  /* 0x0000000624237c11 */ /* 0x000fe2000f8410ff */
[----:B------:R-:W-:-:S03]  /*1360*/  IMAD.WIDE R8, R32, 0x4, R8 ;  /* 0x0000000420087825 */ /* 0x000fc600078e0208 */
[----:B------:R-:W-:Y:S02]  /*1370*/  IADD3 R10, P3, P4, R13, R35, R10 ;  /* 0x000000230d0a7210 */ /* 0x000fe40007c7e00a */
[----:B------:R-:W-:Y:S01]  /*1380*/  LEA.HI.X R11, R36, UR7, R11, 0x2, P2 ;  /* 0x00000007240b7c11 */ /* 0x000fe200090f140b */
[----:B------:R-:W-:Y:S01]  /*1390*/  IMAD.MOV.U32 R27, RZ, RZ, RZ ;  /* 0x000000ffff1b7224 */ /* 0x000fe200078e00ff */
[----:B------:R-:W-:Y:S01]  /*13a0*/  SEL R6, R6, RZ, !P0 ;  /* 0x000000ff06067207 */ /* 0x000fe20004000000 */
[----:B------:R-:W-:Y:S01]  /*13b0*/  IMAD.WIDE R8, R34, 0x4, R8 ;  /* 0x0000000422087825 */ /* 0x000fe200078e0208 */
[----:B------:R-:W-:Y:S01]  /*13c0*/  IADD3.X R11, R14, R11, RZ, P3, P4 ;  /* 0x0000000b0e0b7210 */ /* 0x000fe20001fe84ff */
[----:B------:R-:W-:-:S03]  /*13d0*/  ULDC.64 UR6, c[0x0][0x248] ;  /* 0x0000920000067ab9 */ /* 0x000fc60000000a00 */
[----:B------:R1:W2:Y:S01]  /*13e0*/  @!P1 LDG.E.EL R27, desc[UR4][R8.64] ;  /* 0x00000004081b9981 */ /* 0x0002a2000c2e1900 */
[----:B------:R-:W-:Y:S01]  /*13f0*/  IMAD.WIDE R10, R32, 0x4, R10 ;  /* 0x00000004200a7825 */ /* 0x000fe200078e020a */
[----:B------:R-:W-:-:S04]  /*1400*/  SHF.R.S32.HI R32, RZ, 0x1f, R3 ;  /* 0x0000001fff207819 */ /* 0x000fc80000011403 */
[----:B-1----:R-:W-:-:S04]  /*1410*/  LEA.HI R8, R32, R3, RZ, 0x6 ;  /* 0x0000000320087211 */ /* 0x002fc800078f30ff */
[----:B------:R-:W-:Y:S01]  /*1420*/  LOP3.LUT R8, R8, 0xffffffc0, RZ, 0xc0, !PT ;  /* 0xffffffc008087812 */ /* 0x000fe200078ec0ff */
[----:B------:R-:W-:-:S04]  /*1430*/  IMAD.WIDE R36, R34, 0x4, R10 ;  /* 0x0000000422247825 */ /* 0x000fc800078e020a */
[----:B------:R-:W-:Y:S01]  /*1440*/  IMAD.IADD R9, R3, 0x1, -R8 ;  /* 0x0000000103097824 */ /* 0x000fe200078e0a08 */
[----:B------:R-:W-:-:S03]  /*1450*/  CS2R R10, SRZ ;  /* 0x00000000000a7805 */ /* 0x000fc6000001ff00 */
[----:B0-----:R-:W-:Y:S01]  /*1460*/  IMAD.WIDE R38, R9, 0x4, R38 ;  /* 0x0000000409267825 */ /* 0x001fe200078e0226 */
[----:B------:R-:W-:-:S06]  /*1470*/  CS2R R8, SRZ ;  /* 0x0000000000087805 */ /* 0x000fcc000001ff00 */
[----:B------:R-:W2:Y:S01]  /*1480*/  @!P0 LDG.E.EL.128 R8, desc[UR4][R38.64] ;  /* 0x0000000426088981 */ /* 0x000ea2000c2e1d00 */
[----:B-----5:R-:W-:Y:S02]  /*1490*/  SEL R15, R15, RZ, !P0 ;  /* 0x000000ff0f0f7207 */ /* 0x020fe40004000000 */
[----:B---3--:R-:W-:Y:S02]  /*14a0*/  SEL R12, R12, RZ, !P0 ;  /* 0x000000ff0c0c7207 */ /* 0x008fe40004000000 */
[----:B------:R-:W-:Y:S01]  /*14b0*/  SEL R21, R21, RZ, !P0 ;  /* 0x000000ff15157207 */ /* 0x000fe20004000000 */
[----:B------:R-:W-:-:S04]  /*14c0*/  FADD R15, -R6, R15 ;  /* 0x0000000f060f7221 */ /* 0x000fc80000000100 */
[----:B------:R-:W-:Y:S01]  /*14d0*/  FADD R21, -R12, R21 ;  /* 0x000000150c157221 */ /* 0x000fe20000000100 */
[----:B------:R-:W-:Y:S02]  /*14e0*/  IMAD.MOV.U32 R14, RZ, RZ, RZ ;  /* 0x000000ffff0e7224 */ /* 0x000fe400078e00ff */
[----:B------:R-:W-:-:S06]  /*14f0*/  IMAD.MOV.U32 R34, RZ, RZ, RZ ;  /* 0x000000ffff227224 */ /* 0x000fcc00078e00ff */
[----:B------:R0:W3:Y:S01]  /*1500*/  @!P1 LDG.E.EL R34, desc[UR4][R36.64] ;  /* 0x0000000424229981 */ /* 0x0000e2000c2e1900 */
[----:B----4-:R-:W-:Y:S01]  /*1510*/  SEL R17, R17, RZ, !P0 ;  /* 0x000000ff11117207 */ /* 0x010fe20004000000 */
[----:B0-----:R-:W0:Y:S01]  /*1520*/  LDC.64 R36, c[0x0][0x240] ;  /* 0x00009000ff247b82 */ /* 0x001e220000000a00 */
[----:B--2---:R-:W-:Y:S02]  /*1530*/  SEL R8, R8, RZ, !P0 ;  /* 0x000000ff08087207 */ /* 0x004fe40004000000 */
[----:B------:R-:W-:-:S03]  /*1540*/  SEL R9, R9, RZ, !P0 ;  /* 0x000000ff09097207 */ /* 0x000fc60004000000 */
[----:B------:R-:W-:Y:S01]  /*1550*/  FFMA R6, R15, R8, R6 ;  /* 0x000000080f067223 */ /* 0x000fe20000000006 */
[----:B------:R-:W-:Y:S02]  /*1560*/  IMAD.MOV.U32 R15, RZ, RZ, RZ ;  /* 0x000000ffff0f7224 */ /* 0x000fe400078e00ff */
[----:B------:R-:W-:Y:S01]  /*1570*/  FFMA R21, R21, R9, R12 ;  /* 0x0000000915157223 */ /* 0x000fe2000000000c */
[----:B------:R-:W-:-:S06]  /*1580*/  CS2R R12, SRZ ;  /* 0x00000000000c7805 */ /* 0x000fcc000001ff00 */
[----:B------:R-:W2:Y:S01]  /*1590*/  @!P1 LDG.E.EL.128 R12, desc[UR4][R38.64] ;  /* 0x00000004260c9981 */ /* 0x000ea2000c2e1d00 */
[----:B------:R-:W-:Y:S02]  /*15a0*/  SEL R26, R26, RZ, !P0 ;  /* 0x000000ff1a1a7207 */ /* 0x000fe40004000000 */
[----:B------:R-:W-:Y:S02]  /*15b0*/  SEL R16, R16, RZ, !P0 ;  /* 0x000000ff10107207 */ /* 0x000fe40004000000 */
[----:B------:R-:W-:Y:S02]  /*15c0*/  SEL R25, R25, RZ, !P0 ;  /* 0x000000ff19197207 */ /* 0x000fe40004000000 */
[----:B------:R-:W-:Y:S02]  /*15d0*/  SEL R7, R7, RZ, !P1 ;  /* 0x000000ff07077207 */ /* 0x000fe40004800000 */
[----:B------:R-:W-:Y:S01]  /*15e0*/  SEL R8, R33, RZ, !P1 ;  /* 0x000000ff21087207 */ /* 0x000fe20004800000 */
[----:B------:R-:W-:Y:S01]  /*15f0*/  FADD R26, -R17, R26 ;  /* 0x0000001a111a7221 */ /* 0x000fe20000000100 */
[----:B------:R-:W-:Y:S01]  /*1600*/  SEL R10, R10, RZ, !P0 ;  /* 0x000000ff0a0a7207 */ /* 0x000fe20004000000 */
[----:B------:R-:W-:Y:S01]  /*1610*/  FADD R25, -R16, R25 ;  /* 0x0000001910197221 */ /* 0x000fe20000000100 */
[----:B------:R-:W-:Y:S01]  /*1620*/  SEL R11, R11, RZ, !P0 ;  /* 0x000000ff0b0b7207 */ /* 0x000fe20004000000 */
[----:B------:R-:W-:-:S02]  /*1630*/  FADD R8, -R7, R8 ;  /* 0x0000000807087221 */ /* 0x000fc40000000100 */
[----:B------:R-:W-:Y:S02]  /*1640*/  FFMA R17, R26, R10, R17 ;  /* 0x0000000a1a117223 */ /* 0x000fe40000000011 */
[----:B------:R-:W-:Y:S01]  /*1650*/  FFMA R16, R25, R11, R16 ;  /* 0x0000000b19107223 */ /* 0x000fe20000000010 */
[----:B------:R-:W-:Y:S01]  /*1660*/  CS2R R10, SRZ ;  /* 0x00000000000a7805 */ /* 0x000fe2000001ff00 */
[----:B------:R-:W-:Y:S02]  /*1670*/  IMAD.MOV.U32 R33, RZ, RZ, RZ ;  /* 0x000000ffff217224 */ /* 0x000fe400078e00ff */
[----:B0-----:R-:W-:-:S05]  /*1680*/  IMAD.WIDE R40, R2, 0x4, R36 ;  /* 0x0000000402287825 */ /* 0x001fca00078e0224 */
[----:B------:R-:W4:Y:S01]  /*1690*/  @!P0 LDG.E.EL R33, desc[UR4][R40.64] ;  /* 0x0000000428218981 */ /* 0x000f22000c2e1900 */
[----:B------:R-:W-:Y:S02]  /*16a0*/  SEL R24, R24, RZ, !P1 ;  /* 0x000000ff18187207 */ /* 0x000fe40004800000 */
[----:B---3--:R-:W-:Y:S02]  /*16b0*/  SEL R25, R34, RZ, !P1 ;  /* 0x000000ff22197207 */ /* 0x008fe40004800000 */
[----:B--2---:R-:W-:-:S05]  /*16c0*/  SEL R12, R12, RZ, !P1 ;  /* 0x000000ff0c0c7207 */ /* 0x004fca0004800000 */
[----:B------:R-:W-:Y:S01]  /*16d0*/  FFMA R7, R8, R12, R7 ;  /* 0x0000000c08077223 */ /* 0x000fe20000000007 */
[----:B------:R-:W-:-:S06]  /*16e0*/  CS2R R8, SRZ ;  /* 0x0000000000087805 */ /* 0x000fcc000001ff00 */
[----:B------:R-:W2:Y:S01]  /*16f0*/  @!P0 LDG.E.128 R8, desc[UR4][R30.64] ;  /* 0x000000041e088981 */ /* 0x000ea2000c1e1d00 */
[----:B------:R-:W-:Y:S02]  /*1700*/  SEL R2, R13, RZ, !P1 ;  /* 0x000000ff0d027207 */ /* 0x000fe40004800000 */
[----:B------:R-:W-:Y:S02]  /*1710*/  SEL R13, R20, RZ, !P1 ;  /* 0x000000ff140d7207 */ /* 0x000fe40004800000 */
[----:B------:R-:W-:Y:S01]  /*1720*/  SEL R12, R18, RZ, !P1 ;  /* 0x000000ff120c7207 */ /* 0x000fe20004800000 */
[----:B------:R-:W-:Y:S01]  /*1730*/  IMAD.HI R26, R3, 0x2aaaaaab, RZ ;  /* 0x2aaaaaab031a7827 */ /* 0x000fe200078e02ff */
[----:B------:R-:W-:-:S03]  /*1740*/  SEL R15, R15, RZ, !P1 ;  /* 0x000000ff0f0f7207 */ /* 0x000fc60004800000 */
[----:B------:R-:W-:Y:S01]  /*1750*/  FADD R24, -R13, R24 ;  /* 0x000000180d187221 */ /* 0x000fe20000000100 */
[----:B------:R-:W-:Y:S01]  /*1760*/  FADD R25, -R12, R25 ;  /* 0x000000190c197221 */ /* 0x000fe20000000100 */
[----:B------:R-:W-:Y:S02]  /*1770*/  SEL R20, R27, RZ, !P1 ;  /* 0x000000ff1b147207 */ /* 0x000fe40004800000 */
[----:B------:R-:W-:Y:S01]  /*1780*/  FFMA R2, R24, R2, R13 ;  /* 0x0000000218027223 */ /* 0x000fe2000000000d */
[----:B------:R-:W-:Y:S01]  /*1790*/  SHF.R.U32.HI R27, RZ, 0x1f, R26 ;  /* 0x0000001fff1b7819 */ /* 0x000fe2000001161a */
[----:B------:R-:W-:Y:S01]  /*17a0*/  FFMA R34, R25, R15, R12 ;  /* 0x0000000f19227223 */ /* 0x000fe2000000000c */
[----:B------:R-:W-:Y:S01]  /*17b0*/  LEA.HI R32, R32, R3, RZ, 0xc ;  /* 0x0000000320207211 */ /* 0x000fe200078f60ff */
[----:B------:R-:W-:Y:S01]  /*17c0*/  IMAD.WIDE R24, R4, 0x4, R36 ;  /* 0x0000000404187825 */ /* 0x000fe200078e0224 */
[----:B------:R-:W-:Y:S02]  /*17d0*/  CS2R R36, SRZ ;  /* 0x0000000000247805 */ /* 0x000fe4000001ff00 */
[----:B------:R-:W-:Y:S01]  /*17e0*/  LEA.HI.SX32 R27, R26, R27, 0x12 ;  /* 0x0000001b1a1b7211 */ /* 0x000fe200078f92ff */
[----:B------:R-:W-:-:S02]  /*17f0*/  IMAD.MOV.U32 R38, RZ, RZ, RZ ;  /* 0x000000ffff267224 */ /* 0x000fc400078e00ff */
[----:B------:R-:W-:Y:S01]  /*1800*/  IMAD.MOV.U32 R4, RZ, RZ, RZ ;  /* 0x000000ffff047224 */ /* 0x000fe200078e00ff */
[----:B------:R-:W-:Y:S01]  /*1810*/  LOP3.LUT R32, R32, 0xfffff000, RZ, 0xc0, !PT ;  /* 0xfffff00020207812 */ /* 0x000fe200078ec0ff */
[----:B------:R-:W3:Y:S01]  /*1820*/  @!P1 LDG.E.EL R37, desc[UR4][R24.64] ;  /* 0x0000000418259981 */ /* 0x000ee2000c2e1900 */
[----:B------:R-:W-:Y:S01]  /*1830*/  IMAD R27, R27, 0xc000, RZ ;  /* 0x0000c0001b1b7824 */ /* 0x000fe200078e02ff */
[----:B------:R-:W-:Y:S02]  /*1840*/  SEL R19, R19, RZ, !P1 ;  /* 0x000000ff13137207 */ /* 0x000fe40004800000 */
[----:B------:R-:W5:Y:S01]  /*1850*/  @!P1 LDG.E.EL R38, desc[UR4][R24.64] ;  /* 0x0000000418269981 */ /* 0x000f62000c2e1900 */
[----:B------:R-:W-:-:S03]  /*1860*/  IMAD.IADD R32, R3, 0x1, -R32 ;  /* 0x0000000103207824 */ /* 0x000fc600078e0a20 */
[----:B------:R-:W5:Y:S04]  /*1870*/  @!P1 LDG.E.EL R36, desc[UR4][R24.64] ;  /* 0x0000000418249981 */ /* 0x000f68000c2e1900 */
[----:B------:R0:W5:Y:S01]  /*1880*/  @!P1 LDG.E.EL R4, desc[UR4][R24.64] ;  /* 0x0000000418049981 */ /* 0x000162000c2e1900 */
[----:B------:R-:W-:Y:S01]  /*1890*/  SEL R14, R14, RZ, !P1 ;  /* 0x000000ff0e0e7207 */ /* 0x000fe20004800000 */
[----:B------:R-:W-:Y:S01]  /*18a0*/  FADD R20, -R19, R20 ;  /* 0x0000001413147221 */ /* 0x000fe20000000100 */
[C---:B------:R-:W-:Y:S01]  /*18b0*/  ISETP.GT.AND P2, PT, R5.reuse, 0xb, PT ;  /* 0x0000000b0500780c */ /* 0x040fe20003f44270 */
[----:B0-----:R-:W-:Y:S01]  /*18c0*/  IMAD.SHL.U32 R25, R5, 0x1000, RZ ;  /* 0x0000100005197824 */ /* 0x001fe200078e00ff */
[----:B------:R-:W-:Y:S02]  /*18d0*/  SHF.R.S32.HI R26, RZ, 0x1f, R27 ;  /* 0x0000001fff1a7819 */ /* 0x000fe4000001141b */
[----:B------:R-:W-:-:S02]  /*18e0*/  SHF.R.S32.HI R5, RZ, 0x1f, R32 ;  /* 0x0000001fff057819 */ /* 0x000fc40000011420 */
[----:B------:R-:W-:Y:S02]  /*18f0*/  IADD3 R24, P3, P4, R25, R32, R27 ;  /* 0x0000002019187210 */ /* 0x000fe40007c7e01b */
[----:B------:R-:W-:Y:S01]  /*1900*/  SHF.R.S32.HI R25, RZ, 0x1f, R25 ;  /* 0x0000001fff197819 */ /* 0x000fe20000011419 */
[----:B------:R-:W-:Y:S01]  /*1910*/  FFMA R35, R20, R14, R19 ;  /* 0x0000000e14237223 */ /* 0x000fe20000000013 */
[----:B------:R-:W-:Y:S01]  /*1920*/  CS2R R12, SRZ ;  /* 0x00000000000c7805 */ /* 0x000fe2000001ff00 */
[----:B------:R-:W-:Y:S01]  /*1930*/  IMAD.MOV.U32 R14, RZ, RZ, RZ ;  /* 0x000000ffff0e7224 */ /* 0x000fe200078e00ff */
[----:B------:R-:W-:Y:S01]  /*1940*/  IADD3.X R25, R25, R5, R26, P3, P4 ;  /* 0x0000000519197210 */ /* 0x000fe20001fe841a */
[----:B------:R-:W-:Y:S02]  /*1950*/  IMAD.MOV.U32 R15, RZ, RZ, RZ ;  /* 0x000000ffff0f7224 */ /* 0x000fe400078e00ff */
[----:B------:R-:W-:Y:S02]  /*1960*/  IMAD R5, R23, 0xc000, RZ ;  /* 0x0000c00017057824 */ /* 0x000fe400078e02ff */
[----:B------:R-:W-:Y:S01]  /*1970*/  IMAD.SHL.U32 R23, R0, 0x1000, RZ ;  /* 0x0000100000177824 */ /* 0x000fe200078e00ff */
[----:B------:R-:W-:Y:S01]  /*1980*/  CS2R R18, SRZ ;  /* 0x0000000000127805 */ /* 0x000fe2000001ff00 */
[----:B------:R-:W-:Y:S01]  /*1990*/  IMAD.MOV.U32 R20, RZ, RZ, RZ ;  /* 0x000000ffff147224 */ /* 0x000fe200078e00ff */
[--C-:B------:R-:W-:Y:S01]  /*19a0*/  SHF.R.S32.HI R27, RZ, 0x1f, R5.reuse ;  /* 0x0000001fff1b7819 */ /* 0x100fe20000011405 */
[----:B------:R0:W5:Y:S01]  /*19b0*/  @!P1 LDG.E.128 R12, desc[UR4][R28.64] ;  /* 0x000000041c0c9981 */ /* 0x000162000c1e1d00 */
[----:B------:R-:W-:-:S02]  /*19c0*/  IADD3 R5, P3, P4, R23, R22, R5 ;  /* 0x0000001617057210 */ /* 0x000fc40007c7e005 */
[----:B------:R-:W-:Y:S01]  /*19d0*/  SHF.R.S32.HI R22, RZ, 0x1f, R22 ;  /* 0x0000001fff167819 */ /* 0x000fe20000011416 */
[----:B------:R-:W5:Y:S04]  /*19e0*/  @!P0 LDG.E.EL R18, desc[UR4][R40.64] ;  /* 0x0000000428128981 */ /* 0x000f68000c2e1900 */
[----:B------:R-:W5:Y:S01]  /*19f0*/  @!P0 LDG.E.EL R20, desc[UR4][R40.64] ;  /* 0x0000000428148981 */ /* 0x000f62000c2e1900 */
[----:B0-----:R-:W-:-:S03]  /*1a00*/  SHF.R.S32.HI R28, RZ, 0x1f, R23 ;  /* 0x0000001fff1c7819 */ /* 0x001fc60000011417 */
[----:B------:R0:W5:Y:S01]  /*1a10*/  @!P0 LDG.E.EL R19, desc[UR4][R40.64] ;  /* 0x0000000428138981 */ /* 0x000162000c2e1900 */
[----:B------:R-:W-:Y:S02]  /*1a20*/  IADD3.X R28, R28, R22, R27, P3, P4 ;  /* 0x000000161c1c7210 */ /* 0x000fe40001fe841b */
[----:B------:R-:W-:Y:S02]  /*1a30*/  CS2R R26, SRZ ;  /* 0x00000000001a7805 */ /* 0x000fe4000001ff00 */
[----:B----4-:R-:W-:Y:S02]  /*1a40*/  SEL R33, R33, RZ, !P0 ;  /* 0x000000ff21217207 */ /* 0x010fe40004000000 */
[----:B0-----:R-:W-:-:S04]  /*1a50*/  LEA R40, P3, R24, UR6, 0x2 ;  /* 0x0000000618287c11 */ /* 0x001fc8000f8610ff */
[----:B------:R-:W-:Y:S02]  /*1a60*/  LEA.HI.X R41, R24, UR7, R25, 0x2, P3 ;  /* 0x0000000718297c11 */ /* 0x000fe400098f1419 */
[----:B------:R-:W-:Y:S02]  /*1a70*/  CS2R R24, SRZ ;  /* 0x0000000000187805 */ /* 0x000fe4000001ff00 */
[----:B------:R-:W-:Y:S02]  /*1a80*/  ISETP.GT.AND P3, PT, R0, 0xb, PT ;  /* 0x0000000b0000780c */ /* 0x000fe40003f64270 */
[C---:B------:R-:W-:Y:S02]  /*1a90*/  LEA R22, P4, R5.reuse, UR6, 0x2 ;  /* 0x0000000605167c11 */ /* 0x040fe4000f8810ff */
[----:B------:R-:W-:Y:S01]  /*1aa0*/  CS2R R30, SRZ ;  /* 0x00000000001e7805 */ /* 0x000fe2000001ff00 */
[----:B------:R-:W4:Y:S01]  /*1ab0*/  @P2 LDG.E.128 R24, desc[UR4][R40.64+-0x30000] ;  /* 0xfd00000428182981 */ /* 0x000f22000c1e1d00 */
[----:B------:R-:W-:-:S02]  /*1ac0*/  LEA.HI.X R23, R5, UR7, R28, 0x2, P4 ;  /* 0x0000000705177c11 */ /* 0x000fc4000a0f141c */
[----:B--2---:R-:W-:-:S05]  /*1ad0*/  SEL R29, R8, RZ, !P0 ;  /* 0x000000ff081d7207 */ /* 0x004fca0004000000 */
[----:B------:R-:W-:-:S04]  /*1ae0*/  FADD R0, -R29, R6 ;  /* 0x000000061d007221 */ /* 0x000fc80000000100 */
[----:B------:R-:W-:Y:S01]  /*1af0*/  FFMA R0, R0, R33, R29 ;  /* 0x0000002100007223 */ /* 0x000fe2000000001d */
[----:B------:R-:W-:-:S06]  /*1b00*/  CS2R R28, SRZ ;  /* 0x00000000001c7805 */ /* 0x000fcc000001ff00 */
[----:B------:R-:W2:Y:S01]  /*1b10*/  @P3 LDG.E.128 R28, desc[UR4][R22.64+-0x30000] ;  /* 0xfd000004161c3981 */ /* 0x000ea2000c1e1d00 */
[----:B------:R-:W-:Y:S02]  /*1b20*/  SEL R6, R9, RZ, !P0 ;  /* 0x000000ff09067207 */ /* 0x000fe40004000000 */
[----:B------:R-:W0:Y:S01]  /*1b30*/  LDC.64 R8, c[0x0][0x250] ;  /* 0x00009400ff087b82 */ /* 0x000e220000000a00 */
[----:B------:R-:W-:Y:S02]  /*1b40*/  SEL R10, R10, RZ, !P0 ;  /* 0x000000ff0a0a7207 */ /* 0x000fe40004000000 */
[----:B------:R-:W-:Y:S01]  /*1b50*/  FADD R5, -R6, R21 ;  /* 0x0000001506057221 */ /* 0x000fe20000000100 */
[----:B------:R-:W-:Y:S02]  /*1b60*/  SEL R11, R11, RZ, !P0 ;  /* 0x000000ff0b0b7207 */ /* 0x000fe40004000000 */
[----:B------:R-:W-:Y:S01]  /*1b70*/  FADD R17, -R10, R17 ;  /* 0x000000110a117221 */ /* 0x000fe20000000100 */
[----:B---3--:R-:W-:-:S02]  /*1b80*/  SEL R37, R37, RZ, !P1 ;  /* 0x000000ff25257207 */ /* 0x008fc40004800000 */
[----:B-----5:R-:W-:Y:S02]  /*1b90*/  SEL R38, R38, RZ, !P1 ;  /* 0x000000ff26267207 */ /* 0x020fe40004800000 */
[----:B------:R-:W-:Y:S02]  /*1ba0*/  SEL R36, R36, RZ, !P1 ;  /* 0x000000ff24247207 */ /* 0x000fe40004800000 */
[----:B------:R-:W-:Y:S01]  /*1bb0*/  SEL R4, R4, RZ, !P1 ;  /* 0x000000ff04047207 */ /* 0x000fe20004800000 */
[----:B0-----:R-:W-:Y:S01]  /*1bc0*/  IMAD.WIDE R8, R3, 0x4, R8 ;  /* 0x0000000403087825 */ /* 0x001fe200078e0208 */
[----:B------:R-:W-:Y:S02]  /*1bd0*/  SEL R18, R18, RZ, !P0 ;  /* 0x000000ff12127207 */ /* 0x000fe40004000000 */
[----:B------:R-:W-:Y:S02]  /*1be0*/  SEL R12, R12, RZ, !P1 ;  /* 0x000000ff0c0c7207 */ /* 0x000fe40004800000 */
[----:B------:R-:W-:Y:S01]  /*1bf0*/  SEL R20, R20, RZ, !P0 ;  /* 0x000000ff14147207 */ /* 0x000fe20004000000 */
[----:B------:R-:W-:Y:S01]  /*1c00*/  FFMA R5, R5, R18, R6 ;  /* 0x0000001205057223 */ /* 0x000fe20000000006 */
[----:B------:R-:W-:Y:S01]  /*1c10*/  FADD R6, -R11, R16 ;  /* 0x000000100b067221 */ /* 0x000fe20000000100 */
[----:B------:R-:W-:-:S02]  /*1c20*/  SEL R13, R13, RZ, !P1 ;  /* 0x000000ff0d0d7207 */ /* 0x000fc40004800000 */
[----:B------:R-:W-:Y:S02]  /*1c30*/  SEL R19, R19, RZ, !P0 ;  /* 0x000000ff13137207 */ /* 0x000fe40004000000 */
[----:B------:R-:W-:Y:S02]  /*1c40*/  SEL R14, R14, RZ, !P1 ;  /* 0x000000ff0e0e7207 */ /* 0x000fe40004800000 */
[----:B------:R-:W-:Y:S01]  /*1c50*/  SEL R15, R15, RZ, !P1 ;  /* 0x000000ff0f0f7207 */ /* 0x000fe20004800000 */
[----:B------:R-:W-:Y:S01]  /*1c60*/  FFMA R10, R17, R20, R10 ;  /* 0x00000014110a7223 */ /* 0x000fe2000000000a */
[----:B------:R-:W-:Y:S01]  /*1c70*/  FFMA R6, R6, R19, R11 ;  /* 0x0000001306067223 */ /* 0x000fe2000000000b */
[----:B------:R-:W-:Y:S01]  /*1c80*/  FADD R7, -R12, R7 ;  /* 0x000000070c077221 */ /* 0x000fe20000000100 */
[----:B------:R-:W-:Y:S01]  /*1c90*/  FADD R2, -R13, R2 ;  /* 0x000000020d027221 */ /* 0x000fe20000000100 */
[----:B------:R-:W-:Y:S01]  /*1ca0*/  FADD R35, -R14, R35 ;  /* 0x000000230e237221 */ /* 0x000fe20000000100 */
[----:B------:R-:W-:Y:S01]  /*1cb0*/  FADD R34, -R15, R34 ;  /* 0x000000220f227221 */ /* 0x000fe20000000100 */
[----:B------:R-:W-:Y:S01]  /*1cc0*/  FFMA R12, R7, R38, R12 ;  /* 0x00000026070c7223 */ /* 0x000fe2000000000c */
[----:B------:R-:W-:Y:S01]  /*1cd0*/  FFMA R13, R2, R37, R13 ;  /* 0x00000025020d7223 */ /* 0x000fe2000000000d */
[----:B------:R-:W-:Y:S01]  /*1ce0*/  FFMA R14, R35, R36, R14 ;  /* 0x00000024230e7223 */ /* 0x000fe2000000000e */
[----:B------:R-:W-:Y:S01]  /*1cf0*/  FFMA R15, R34, R4, R15 ;  /* 0x00000004220f7223 */ /* 0x000fe2000000000f */
[----:B----4-:R-:W-:-:S02]  /*1d00*/  SEL R18, R25, RZ, P2 ;  /* 0x000000ff19127207 */ /* 0x010fc40001000000 */
[----:B------:R-:W-:Y:S02]  /*1d10*/  SEL R19, R26, RZ, P2 ;  /* 0x000000ff1a137207 */ /* 0x000fe40001000000 */
[----:B------:R-:W-:Y:S02]  /*1d20*/  SEL R11, R24, RZ, P2 ;  /* 0x000000ff180b7207 */ /* 0x000fe40001000000 */
[----:B------:R-:W-:Y:S02]  /*1d30*/  SEL R27, R27, RZ, P2 ;  /* 0x000000ff1b1b7207 */ /* 0x000fe40001000000 */
[----:B------:R-:W-:Y:S02]  /*1d40*/  SEL R17, R5, R18, !P0 ;  /* 0x0000001205117207 */ /* 0x000fe40004000000 */
[----:B------:R-:W-:Y:S02]  /*1d50*/  SEL R18, R10, R19, !P0 ;  /* 0x000000130a127207 */ /* 0x000fe40004000000 */
[----:B------:R-:W-:-:S02]  /*1d60*/  SEL R16, R0, R11, !P0 ;  /* 0x0000000b00107207 */ /* 0x000fc40004000000 */
[----:B------:R-:W-:-:S05]  /*1d70*/  SEL R19, R6, R27, !P0 ;  /* 0x0000001b06137207 */ /* 0x000fca0004000000 */
[----:B------:R-:W-:Y:S01]  /*1d80*/  STG.E.128 desc[UR4][R8.64], R16 ;  /* 0x0000001008007986 */ /* 0x000fe2000c101d04 */
[----:B--2---:R-:W-:Y:S02]  /*1d90*/  @P1 SEL R12, R28, RZ, P3 ;  /* 0x000000ff1c0c1207 */ /* 0x004fe40001800000 */
[----:B------:R-:W-:Y:S02]  /*1da0*/  @P1 SEL R13, R29, RZ, P3 ;  /* 0x000000ff1d0d1207 */ /* 0x000fe40001800000 */
[----:B------:R-:W-:Y:S02]  /*1db0*/  @P1 SEL R14, R30, RZ, P3 ;  /* 0x000000ff1e0e1207 */ /* 0x000fe40001800000 */
[----:B------:R-:W-:-:S05]  /*1dc0*/  @P1 SEL R15, R31, RZ, P3 ;  /* 0x000000ff1f0f1207 */ /* 0x000fca0001800000 */
[----:B------:R-:W-:Y:S01]  /*1dd0*/  STG.E.128 desc[UR4][R8.64+0x800], R12 ;  /* 0x0008000c08007986 */ /* 0x000fe2000c101d04 */
[----:B------:R-:W-:Y:S05]  /*1de0*/  EXIT ;  /* 0x000000000000794d */ /* 0x000fea0003800000 */
.L_x_0:
[----:B------:R-:W-:-:S00]  /*1df0*/  BRA `(.L_x_0) ;  /* 0xfffffffc00fc7947 */ /* 0x000fc0000383ffff */
[----:B------:R-:W-:-:S00]  /*1e00*/  NOP ;  /* 0x0000000000007918 */ /* 0x000fc00000000000 */
[----:B------:R-:W-:-:S00]  /*1e10*/  NOP ;  /* 0x0000000000007918 */ /* 0x000fc00000000000 */
[----:B------:R-:W-:-:S00]  /*1e20*/  NOP ;  /* 0x0000000000007918 */ /* 0x000fc00000000000 */
[----:B------:R-:W-:-:S00]  /*1e30*/  NOP ;  /* 0x0000000000007918 */ /* 0x000fc00000000000 */
[----:B------:R-:W-:-:S00]  /*1e40*/  NOP ;  /* 0x0000000000007918 */ /* 0x000fc00000000000 */
[----:B------:R-:W-:-:S00]  /*1e50*/  NOP ;  /* 0x0000000000007918 */ /* 0x000fc00000000000 */
[----:B------:R-:W-:-:S00]  /*1e60*/  NOP ;  /* 0x0000000000007918 */ /* 0x000fc00000000000 */
[----:B------:R-:W-:-:S00]  /*1e70*/  NOP ;  /* 0x0000000000007918 */ /* 0x000fc00000000000 */
.L_x_1:


//--------------------- .nv.constant0.triton_poi_fused_cat_31 --------------------------
	.section	.nv.constant0.triton_poi_fused_cat_31,"a",@progbits
	.sectionflags	@""
	.align	4
.nv.constant0.triton_poi_fused_cat_31:
	.zero		604
